// auto-generated by cutlass_sweep.sparse_gemm — config: {"arch": "sm_90", "cluster_m": 1, "cluster_n": 1, "dtype": "bf16", "tile_k": 64, "tile_m": 128, "tile_n": 128}
#include "cutlass/cutlass.h"
#include "cutlass/gemm/collective/collective_builder.hpp"
#include "cutlass/gemm/device/gemm_universal_adapter.h"
#include "cutlass/gemm/kernel/gemm_universal.hpp"
#include "cutlass/epilogue/collective/collective_builder.hpp"

using Elem = cutlass::bfloat16_t;
using Acc  = float;
using TileShape    = cute::Shape<cute::_128, cute::_128, cute::_64>;
using ClusterShape = cute::Shape<cute::_1, cute::_1, cute::_1>;

using CollectiveEpilogue = typename cutlass::epilogue::collective::CollectiveBuilder<
    cutlass::arch::Sm90, cutlass::arch::OpClassSparseTensorOp,
    TileShape, ClusterShape,
    cutlass::epilogue::collective::EpilogueTileAuto,
    Acc, Acc,
    Acc, cutlass::layout::ColumnMajor, 128 / cutlass::sizeof_bits<Acc>::value,
    Acc, cutlass::layout::ColumnMajor, 128 / cutlass::sizeof_bits<Acc>::value,
    cutlass::epilogue::collective::EpilogueScheduleAuto
  >::CollectiveOp;

using CollectiveMainloop = typename cutlass::gemm::collective::CollectiveBuilder<
    cutlass::arch::Sm90, cutlass::arch::OpClassSparseTensorOp,
    Elem, cutlass::layout::RowMajor, 128 / cutlass::sizeof_bits<Elem>::value,
    Elem, cutlass::layout::ColumnMajor, 128 / cutlass::sizeof_bits<Elem>::value,
    Acc,
    TileShape, ClusterShape,
    cutlass::gemm::collective::StageCountAutoCarveout<static_cast<int>(sizeof(typename CollectiveEpilogue::SharedStorage))>,
    cutlass::gemm::collective::KernelScheduleAuto
  >::CollectiveOp;

using GemmKernel = cutlass::gemm::kernel::GemmUniversal<
    cute::Shape<int,int,int,int>,
    CollectiveMainloop,
    CollectiveEpilogue
>;
using Gemm = cutlass::gemm::device::GemmUniversalAdapter<GemmKernel>;

auto* _anchor = &cutlass::device_kernel<GemmKernel>;


// ===== COMPILED SASS (sm_90a) =====

	.target	sm_90a

	.elftype	@"ET_EXEC"


//--------------------- .note.nv.tkinfo           --------------------------
	.section	.note.nv.tkinfo,"",@"SHT_NOTE"
	.sectionflags	@"SHF_NOTE_NV_TKINFO"
	.tkinfo
        /*0018*/ 	.word	0x00000002
        /*0030*/ 	.string	""
        /*0030*/ 	.string	"ptxas"
        /*0030*/ 	.string	"Cuda compilation tools, release 13.0, V13.0.88"
        /*0030*/ 	.string	"Build cuda_13.0.r13.0/compiler.36424714_0"
        /*0030*/ 	.string	"-arch sm_90a -m 64 "



//--------------------- .note.nv.cuinfo           --------------------------
	.section	.note.nv.cuinfo,"",@"SHT_NOTE"
	.sectionflags	@"SHF_NOTE_NV_CUINFO"
        /*0018*/ 	.short	0x0002
        /*001a*/ 	.short	0x005a
        /*001c*/ 	.short	0x0082
	.zero		2


//--------------------- .nv.info                  --------------------------
	.section	.nv.info,"",@"SHT_CUDA_INFO"
	.align	4


	//----- nvinfo : EIATTR_REGCOUNT
	.align		4
        /*0000*/ 	.byte	0x04, 0x2f
        /*0002*/ 	.short	(.L_12 - .L_11)
	.align		4
.L_11:
        /*0004*/ 	.word	index@(_ZN7cutlass13device_kernelINS_4gemm6kernel13GemmUniversalIN4cute5tupleIJiiiiEEENS1_10collective13CollectiveMmaINS1_40MainloopSm90TmaGmmaWarpSpecializedSparseILi9ENS5_IJNS4_1CILi1EEESB_SB_EEENS1_35KernelTmaWarpSpecializedCooperativeEEENS5_IJNSA_ILi128EEESF_NSA_ILi64EEEEEENS_10bfloat16_tENS5_IJNS4_6LayoutINS5_IJiNS5_IJNSA_ILi2EEEiEEEiEEENS5_IJlNS5_IJSB_SK_EEElEEEEENSJ_INS5_IJNS5_IJNS5_IJNSA_ILi8EEESK_NSA_ILi4EEEEEEiEEENS5_IJNS5_IJNSA_ILi16EEESK_SK_EEEiEEEiEEENS5_IJNS5_IJNS5_IJSG_SU_NSA_ILi1024EEEEEENSA_ILi4096EEEEEENS5_IJNS5_IJSB_NSA_ILi512EEENSA_ILi32EEEEEElEEElEEEEEEEESI_NS5_IJlSB_lEEENS4_8TiledMMAINS4_8MMA_AtomIJNS4_4SM904GMMA6SPARSE29GMMA_64x128x32_F32BF16BF16_SSILNS1D_5MajorE0ELS1G_0ELNS1D_7ScaleInE1ELS1H_1ELNS1D_9SparseSelE0EEEEEENSJ_INS5_IJSK_SB_SB_EEENS5_IJSB_NSA_ILi0EEES1M_EEEEENS5_IJNS4_10UnderscoreES1P_S1P_EEEEENS4_13SM90_TMA_LOADENS4_14ComposedLayoutINS4_7SwizzleILi2ELi4ELi3EEENS4_25smem_sparse_ptr_flag_bitsILi2ELi16EEENSJ_INS5_IJNS5_IJSB_SQ_EEENS5_IJSK_S13_EEEEEENS5_IJNS5_IJS1M_SG_EEESN_EEEEEEEvNS4_8identityES1S_NS1T_INS1U_ILi3ELi4ELi3EEENS4_18smem_ptr_flag_bitsILi16EEENSJ_INS5_IJSQ_SG_EEENS5_IJSG_SB_EEEEEEEvS25_EENS_8epilogue10collective6detail29Sm90TmaWarpSpecializedAdapterINS2F_15DefaultEpilogueIfNS5_IJSB_llEEES2J_NS2E_6thread17LinearCombinationIfLi1EffLNS2K_9ScaleType4KindE0ELNS_15FloatRoundStyleE2EfEENS1_15EpilogueDefaultEEEEEvvEEEEvNT_6ParamsE)
        /*0008*/ 	.word	0x000000a8


	//----- nvinfo : EIATTR_FRAME_SIZE
	.align		4
.L_12:
        /*000c*/ 	.byte	0x04, 0x11
        /*000e*/ 	.short	(.L_14 - .L_13)
	.align		4
.L_13:
        /*0010*/ 	.word	index@(_ZN7cutlass13device_kernelINS_4gemm6kernel13GemmUniversalIN4cute5tupleIJiiiiEEENS1_10collective13CollectiveMmaINS1_40MainloopSm90TmaGmmaWarpSpecializedSparseILi9ENS5_IJNS4_1CILi1EEESB_SB_EEENS1_35KernelTmaWarpSpecializedCooperativeEEENS5_IJNSA_ILi128EEESF_NSA_ILi64EEEEEENS_10bfloat16_tENS5_IJNS4_6LayoutINS5_IJiNS5_IJNSA_ILi2EEEiEEEiEEENS5_IJlNS5_IJSB_SK_EEElEEEEENSJ_INS5_IJNS5_IJNS5_IJNSA_ILi8EEESK_NSA_ILi4EEEEEEiEEENS5_IJNS5_IJNSA_ILi16EEESK_SK_EEEiEEEiEEENS5_IJNS5_IJNS5_IJSG_SU_NSA_ILi1024EEEEEENSA_ILi4096EEEEEENS5_IJNS5_IJSB_NSA_ILi512EEENSA_ILi32EEEEEElEEElEEEEEEEESI_NS5_IJlSB_lEEENS4_8TiledMMAINS4_8MMA_AtomIJNS4_4SM904GMMA6SPARSE29GMMA_64x128x32_F32BF16BF16_SSILNS1D_5MajorE0ELS1G_0ELNS1D_7ScaleInE1ELS1H_1ELNS1D_9SparseSelE0EEEEEENSJ_INS5_IJSK_SB_SB_EEENS5_IJSB_NSA_ILi0EEES1M_EEEEENS5_IJNS4_10UnderscoreES1P_S1P_EEEEENS4_13SM90_TMA_LOADENS4_14ComposedLayoutINS4_7SwizzleILi2ELi4ELi3EEENS4_25smem_sparse_ptr_flag_bitsILi2ELi16EEENSJ_INS5_IJNS5_IJSB_SQ_EEENS5_IJSK_S13_EEEEEENS5_IJNS5_IJS1M_SG_EEESN_EEEEEEEvNS4_8identityES1S_NS1T_INS1U_ILi3ELi4ELi3EEENS4_18smem_ptr_flag_bitsILi16EEENSJ_INS5_IJSQ_SG_EEENS5_IJSG_SB_EEEEEEEvS25_EENS_8epilogue10collective6detail29Sm90TmaWarpSpecializedAdapterINS2F_15DefaultEpilogueIfNS5_IJSB_llEEES2J_NS2E_6thread17LinearCombinationIfLi1EffLNS2K_9ScaleType4KindE0ELNS_15FloatRoundStyleE2EfEENS1_15EpilogueDefaultEEEEEvvEEEEvNT_6ParamsE)
        /*0014*/ 	.word	0x00000000


	//----- nvinfo : EIATTR_MIN_STACK_SIZE
	.align		4
.L_14:
        /*0018*/ 	.byte	0x04, 0x12
        /*001a*/ 	.short	(.L_16 - .L_15)
	.align		4
.L_15:
        /*001c*/ 	.word	index@(_ZN7cutlass13device_kernelINS_4gemm6kernel13GemmUniversalIN4cute5tupleIJiiiiEEENS1_10collective13CollectiveMmaINS1_40MainloopSm90TmaGmmaWarpSpecializedSparseILi9ENS5_IJNS4_1CILi1EEESB_SB_EEENS1_35KernelTmaWarpSpecializedCooperativeEEENS5_IJNSA_ILi128EEESF_NSA_ILi64EEEEEENS_10bfloat16_tENS5_IJNS4_6LayoutINS5_IJiNS5_IJNSA_ILi2EEEiEEEiEEENS5_IJlNS5_IJSB_SK_EEElEEEEENSJ_INS5_IJNS5_IJNS5_IJNSA_ILi8EEESK_NSA_ILi4EEEEEEiEEENS5_IJNS5_IJNSA_ILi16EEESK_SK_EEEiEEEiEEENS5_IJNS5_IJNS5_IJSG_SU_NSA_ILi1024EEEEEENSA_ILi4096EEEEEENS5_IJNS5_IJSB_NSA_ILi512EEENSA_ILi32EEEEEElEEElEEEEEEEESI_NS5_IJlSB_lEEENS4_8TiledMMAINS4_8MMA_AtomIJNS4_4SM904GMMA6SPARSE29GMMA_64x128x32_F32BF16BF16_SSILNS1D_5MajorE0ELS1G_0ELNS1D_7ScaleInE1ELS1H_1ELNS1D_9SparseSelE0EEEEEENSJ_INS5_IJSK_SB_SB_EEENS5_IJSB_NSA_ILi0EEES1M_EEEEENS5_IJNS4_10UnderscoreES1P_S1P_EEEEENS4_13SM90_TMA_LOADENS4_14ComposedLayoutINS4_7SwizzleILi2ELi4ELi3EEENS4_25smem_sparse_ptr_flag_bitsILi2ELi16EEENSJ_INS5_IJNS5_IJSB_SQ_EEENS5_IJSK_S13_EEEEEENS5_IJNS5_IJS1M_SG_EEESN_EEEEEEEvNS4_8identityES1S_NS1T_INS1U_ILi3ELi4ELi3EEENS4_18smem_ptr_flag_bitsILi16EEENSJ_INS5_IJSQ_SG_EEENS5_IJSG_SB_EEEEEEEvS25_EENS_8epilogue10collective6detail29Sm90TmaWarpSpecializedAdapterINS2F_15DefaultEpilogueIfNS5_IJSB_llEEES2J_NS2E_6thread17LinearCombinationIfLi1EffLNS2K_9ScaleType4KindE0ELNS_15FloatRoundStyleE2EfEENS1_15EpilogueDefaultEEEEEvvEEEEvNT_6ParamsE)
        /*0020*/ 	.word	0x00000000
.L_16:


//--------------------- .nv.compat                --------------------------
	.section	.nv.compat,"",@"SHT_CUDA_COMPAT_INFO"
	.align	4
        /*0000*/ 	.byte	0x02, 0x09, 0x01, 0x00, 0x02, 0x02, 0x04, 0x00, 0x02, 0x05, 0x05, 0x00, 0x03, 0x07, 0x01, 0x01
        /*0010*/ 	.byte	0x02, 0x03, 0x01, 0x00, 0x02, 0x06, 0x01, 0x00, 0x04, 0x0b, 0x08, 0x00, 0x00, 0x00, 0x00, 0x00
        /*0020*/ 	.byte	0x00, 0x00, 0x00, 0x00


//--------------------- .nv.info._ZN7cutlass13device_kernelINS_4gemm6kernel13GemmUniversalIN4cute5tupleIJiiiiEEENS1_10collective13CollectiveMmaINS1_40MainloopSm90TmaGmmaWarpSpecializedSparseILi9ENS5_IJNS4_1CILi1EEESB_SB_EEENS1_35KernelTmaWarpSpecializedCooperativeEEENS5_IJNSA_ILi128EEESF_NSA_ILi64EEEEEENS_10bfloat16_tENS5_IJNS4_6LayoutINS5_IJiNS5_IJNSA_ILi2EEEiEEEiEEENS5_IJlNS5_IJSB_SK_EEElEEEEENSJ_INS5_IJNS5_IJNS5_IJNSA_ILi8EEESK_NSA_ILi4EEEEEEiEEENS5_IJNS5_IJNSA_ILi16EEESK_SK_EEEiEEEiEEENS5_IJNS5_IJNS5_IJSG_SU_NSA_ILi1024EEEEEENSA_ILi4096EEEEEENS5_IJNS5_IJSB_NSA_ILi512EEENSA_ILi32EEEEEElEEElEEEEEEEESI_NS5_IJlSB_lEEENS4_8TiledMMAINS4_8MMA_AtomIJNS4_4SM904GMMA6SPARSE29GMMA_64x128x32_F32BF16BF16_SSILNS1D_5MajorE0ELS1G_0ELNS1D_7ScaleInE1ELS1H_1ELNS1D_9SparseSelE0EEEEEENSJ_INS5_IJSK_SB_SB_EEENS5_IJSB_NSA_ILi0EEES1M_EEEEENS5_IJNS4_10UnderscoreES1P_S1P_EEEEENS4_13SM90_TMA_LOADENS4_14ComposedLayoutINS4_7SwizzleILi2ELi4ELi3EEENS4_25smem_sparse_ptr_flag_bitsILi2ELi16EEENSJ_INS5_IJNS5_IJSB_SQ_EEENS5_IJSK_S13_EEEEEENS5_IJNS5_IJS1M_SG_EEESN_EEEEEEEvNS4_8identityES1S_NS1T_INS1U_ILi3ELi4ELi3EEENS4_18smem_ptr_flag_bitsILi16EEENSJ_INS5_IJSQ_SG_EEENS5_IJSG_SB_EEEEEEEvS25_EENS_8epilogue10collective6detail29Sm90TmaWarpSpecializedAdapterINS2F_15DefaultEpilogueIfNS5_IJSB_llEEES2J_NS2E_6thread17LinearCombinationIfLi1EffLNS2K_9ScaleType4KindE0ELNS_15FloatRoundStyleE2EfEENS1_15EpilogueDefaultEEEEEvvEEEEvNT_6ParamsE --------------------------
	.section	.nv.info._ZN7cutlass13device_kernelINS_4gemm6kernel13GemmUniversalIN4cute5tupleIJiiiiEEENS1_10collective13CollectiveMmaINS1_40MainloopSm90TmaGmmaWarpSpecializedSparseILi9ENS5_IJNS4_1CILi1EEESB_SB_EEENS1_35KernelTmaWarpSpecializedCooperativeEEENS5_IJNSA_ILi128EEESF_NSA_ILi64EEEEEENS_10bfloat16_tENS5_IJNS4_6LayoutINS5_IJiNS5_IJNSA_ILi2EEEiEEEiEEENS5_IJlNS5_IJSB_SK_EEElEEEEENSJ_INS5_IJNS5_IJNS5_IJNSA_ILi8EEESK_NSA_ILi4EEEEEEiEEENS5_IJNS5_IJNSA_ILi16EEESK_SK_EEEiEEEiEEENS5_IJNS5_IJNS5_IJSG_SU_NSA_ILi1024EEEEEENSA_ILi4096EEEEEENS5_IJNS5_IJSB_NSA_ILi512EEENSA_ILi32EEEEEElEEElEEEEEEEESI_NS5_IJlSB_lEEENS4_8TiledMMAINS4_8MMA_AtomIJNS4_4SM904GMMA6SPARSE29GMMA_64x128x32_F32BF16BF16_SSILNS1D_5MajorE0ELS1G_0ELNS1D_7ScaleInE1ELS1H_1ELNS1D_9SparseSelE0EEEEEENSJ_INS5_IJSK_SB_SB_EEENS5_IJSB_NSA_ILi0EEES1M_EEEEENS5_IJNS4_10UnderscoreES1P_S1P_EEEEENS4_13SM90_TMA_LOADENS4_14ComposedLayoutINS4_7SwizzleILi2ELi4ELi3EEENS4_25smem_sparse_ptr_flag_bitsILi2ELi16EEENSJ_INS5_IJNS5_IJSB_SQ_EEENS5_IJSK_S13_EEEEEENS5_IJNS5_IJS1M_SG_EEESN_EEEEEEEvNS4_8identityES1S_NS1T_INS1U_ILi3ELi4ELi3EEENS4_18smem_ptr_flag_bitsILi16EEENSJ_INS5_IJSQ_SG_EEENS5_IJSG_SB_EEEEEEEvS25_EENS_8epilogue10collective6detail29Sm90TmaWarpSpecializedAdapterINS2F_15DefaultEpilogueIfNS5_IJSB_llEEES2J_NS2E_6thread17LinearCombinationIfLi1EffLNS2K_9ScaleType4KindE0ELNS_15FloatRoundStyleE2EfEENS1_15EpilogueDefaultEEEEEvvEEEEvNT_6ParamsE,"",@"SHT_CUDA_INFO"
	.sectionflags	@""
	.align	4


	//----- nvinfo : EIATTR_CUDA_API_VERSION
	.align		4
        /*0000*/ 	.byte	0x04, 0x37
        /*0002*/ 	.short	(.L_18 - .L_17)
.L_17:
        /*0004*/ 	.word	0x00000082


	//----- nvinfo : EIATTR_KPARAM_INFO
	.align		4
.L_18:
        /*0008*/ 	.byte	0x04, 0x17
        /*000a*/ 	.short	(.L_20 - .L_19)
.L_19:
        /*000c*/ 	.word	0x00000000
        /*0010*/ 	.short	0x0000
        /*0012*/ 	.short	0x0070
        /*0014*/ 	.byte	0x00, 0xf0, 0x01, 0x14


	//----- nvinfo : EIATTR_SPARSE_MMA_MASK
	.align		4
.L_20:
        /*0018*/ 	.byte	0x03, 0x50
        /*001a*/ 	.short	0x0002


	//----- nvinfo : EIATTR_MAXREG_COUNT
	.align		4
        /*001c*/ 	.byte	0x03, 0x1b
        /*001e*/ 	.short	0x00a8


	//----- nvinfo : EIATTR_NUM_BARRIERS
	.align		4
        /*0020*/ 	.byte	0x02, 0x4c
        /*0022*/ 	.byte	0x01
	.zero		1


	//----- nvinfo : EIATTR_MERCURY_ISA_VERSION
	.align		4
        /*0024*/ 	.byte	0x03, 0x5f
        /*0026*/ 	.short	0x0101


	//----- nvinfo : EIATTR_INT_WARP_WIDE_INSTR_OFFSETS
	.align		4
        /*0028*/ 	.byte	0x04, 0x31
        /*002a*/ 	.short	(.L_22 - .L_21)


	//   ....[0]....
.L_21:
        /*002c*/ 	.word	0x000004c0


	//   ....[1]....
        /*0030*/ 	.word	0x000004d0


	//   ....[2]....
        /*0034*/ 	.word	0x000005d0


	//----- nvinfo : EIATTR_COOP_GROUP_MASK_REGIDS
	.align		4
.L_22:
        /*0038*/ 	.byte	0x04, 0x29
        /*003a*/ 	.short	(.L_24 - .L_23)


	//   ....[0]....
.L_23:
        /*003c*/ 	.word	0xffffffff


	//   ....[1]....
        /*0040*/ 	.word	0xffffffff


	//   ....[2]....
        /*0044*/ 	.word	0xffffffff


	//   ....[3]....
        /*0048*/ 	.word	0xffffffff


	//   ....[4]....
        /*004c*/ 	.word	0xffffffff


	//----- nvinfo : EIATTR_COOP_GROUP_INSTR_OFFSETS
	.align		4
.L_24:
        /*0050*/ 	.byte	0x04, 0x28
        /*0052*/ 	.short	(.L_26 - .L_25)


	//   ....[0]....
.L_25:
        /*0054*/ 	.word	0x00000060


	//   ....[1]....
        /*0058*/ 	.word	0x00000070


	//   ....[2]....
        /*005c*/ 	.word	0x00000160


	//   ....[3]....
        /*0060*/ 	.word	0x000003c0


	//   ....[4]....
        /*0064*/ 	.word	0x000010b0


	//----- nvinfo : EIATTR_REG_RECONFIG
	.align		4
.L_26:
        /*0068*/ 	.byte	0x01, 0x54
	.zero		2


	//----- nvinfo : EIATTR_MBARRIER_INSTR_OFFSETS
	.align		4
        /*006c*/ 	.byte	0x04, 0x39
        /*006e*/ 	.short	(.L_28 - .L_27)


	//   ....[0]....
.L_27:
        /*0070*/ 	.word	0x00000280
        /*0074*/ 	.word	0x000000ff
        /*0078*/ 	.word	0x00000000
        /*007c*/ 	.short	0x0100
        /*007e*/ 	.byte	0x08
	.zero		1


	//   ....[1]....
        /*0080*/ 	.word	0x00000290
        /*0084*/ 	.word	0x000000ff
        /*0088*/ 	.word	0x00000048
        /*008c*/ 	.short	0x0100
        /*008e*/ 	.byte	0x08
	.zero		1


	//   ....[2]....
        /*0090*/ 	.word	0x000002a0
        /*0094*/ 	.word	0x000000ff
        /*0098*/ 	.word	0x00000008
        /*009c*/ 	.short	0x0100
        /*009e*/ 	.byte	0x08
	.zero		1


	//   ....[3]....
        /*00a0*/ 	.word	0x000002b0
        /*00a4*/ 	.word	0x000000ff
        /*00a8*/ 	.word	0x00000050
        /*00ac*/ 	.short	0x0100
        /*00ae*/ 	.byte	0x08
	.zero		1


	//   ....[4]....
        /*00b0*/ 	.word	0x000002c0
        /*00b4*/ 	.word	0x000000ff
        /*00b8*/ 	.word	0x00000010
        /*00bc*/ 	.short	0x0100
        /*00be*/ 	.byte	0x08
	.zero		1


	//   ....[5]....
        /*00c0*/ 	.word	0x000002d0
        /*00c4*/ 	.word	0x000000ff
        /*00c8*/ 	.word	0x00000058
        /*00cc*/ 	.short	0x0100
        /*00ce*/ 	.byte	0x08
	.zero		1


	//   ....[6]....
        /*00d0*/ 	.word	0x000002e0
        /*00d4*/ 	.word	0x000000ff
        /*00d8*/ 	.word	0x00000018
        /*00dc*/ 	.short	0x0100
        /*00de*/ 	.byte	0x08
	.zero		1


	//   ....[7]....
        /*00e0*/ 	.word	0x000002f0
        /*00e4*/ 	.word	0x000000ff
        /*00e8*/ 	.word	0x00000060
        /*00ec*/ 	.short	0x0100
        /*00ee*/ 	.byte	0x08
	.zero		1


	//   ....[8]....
        /*00f0*/ 	.word	0x00000300
        /*00f4*/ 	.word	0x000000ff
        /*00f8*/ 	.word	0x00000020
        /*00fc*/ 	.short	0x0100
        /*00fe*/ 	.byte	0x08
	.zero		1


	//   ....[9]....
        /*0100*/ 	.word	0x00000310
        /*0104*/ 	.word	0x000000ff
        /*0108*/ 	.word	0x00000068
        /*010c*/ 	.short	0x0100
        /*010e*/ 	.byte	0x08
	.zero		1


	//   ....[10]....
        /*0110*/ 	.word	0x00000320
        /*0114*/ 	.word	0x000000ff
        /*0118*/ 	.word	0x00000028
        /*011c*/ 	.short	0x0100
        /*011e*/ 	.byte	0x08
	.zero		1


	//   ....[11]....
        /*0120*/ 	.word	0x00000330
        /*0124*/ 	.word	0x000000ff
        /*0128*/ 	.word	0x00000070
        /*012c*/ 	.short	0x0100
        /*012e*/ 	.byte	0x08
	.zero		1


	//   ....[12]....
        /*0130*/ 	.word	0x00000340
        /*0134*/ 	.word	0x000000ff
        /*0138*/ 	.word	0x00000030
        /*013c*/ 	.short	0x0100
        /*013e*/ 	.byte	0x08
	.zero		1


	//   ....[13]....
        /*0140*/ 	.word	0x00000350
        /*0144*/ 	.word	0x000000ff
        /*0148*/ 	.word	0x00000078
        /*014c*/ 	.short	0x0100
        /*014e*/ 	.byte	0x08
	.zero		1


	//   ....[14]....
        /*0150*/ 	.word	0x00000360
        /*0154*/ 	.word	0x000000ff
        /*0158*/ 	.word	0x00000038
        /*015c*/ 	.short	0x0100
        /*015e*/ 	.byte	0x08
	.zero		1


	//   ....[15]....
        /*0160*/ 	.word	0x00000370
        /*0164*/ 	.word	0x000000ff
        /*0168*/ 	.word	0x00000080
        /*016c*/ 	.short	0x0100
        /*016e*/ 	.byte	0x08
	.zero		1


	//   ....[16]....
        /*0170*/ 	.word	0x00000380
        /*0174*/ 	.word	0x000000ff
        /*0178*/ 	.word	0x00000040
        /*017c*/ 	.short	0x0100
        /*017e*/ 	.byte	0x08
	.zero		1


	//   ....[17]....
        /*0180*/ 	.word	0x00000390
        /*0184*/ 	.word	0x000000ff
        /*0188*/ 	.word	0x00000088
        /*018c*/ 	.short	0x0100
        /*018e*/ 	.byte	0x08
	.zero		1


	//   ....[18]....
        /*0190*/ 	.word	0x00000630
        /*0194*/ 	.word	0x000000ff
        /*0198*/ 	.word	0x000000a0
        /*019c*/ 	.short	0x0100
        /*019e*/ 	.byte	0x06
	.zero		1


	//   ....[19]....
        /*01a0*/ 	.word	0x00000680
        /*01a4*/ 	.word	0x000000ff
        /*01a8*/ 	.word	0x000000a8
        /*01ac*/ 	.short	0x0100
        /*01ae*/ 	.byte	0x06
	.zero		1


	//   ....[20]....
        /*01b0*/ 	.word	0x000013f0
        /*01b4*/ 	.word	0x000000ff
        /*01b8*/ 	.word	0x00000000
        /*01bc*/ 	.short	0x010a
        /*01be*/ 	.byte	0x08
	.zero		1


	//   ....[21]....
        /*01c0*/ 	.word	0x00001480
        /*01c4*/ 	.word	0x000000ff
        /*01c8*/ 	.word	0x00000000
        /*01cc*/ 	.short	0x010a
        /*01ce*/ 	.byte	0x08
	.zero		1


	//   ....[22]....
        /*01d0*/ 	.word	0x00001660
        /*01d4*/ 	.word	0x000000ff
        /*01d8*/ 	.word	0x00000000
        /*01dc*/ 	.short	0x0101
        /*01de*/ 	.byte	0x08
	.zero		1


	//   ....[23]....
        /*01e0*/ 	.word	0x000074b0
        /*01e4*/ 	.word	0x0000000e
        /*01e8*/ 	.word	0x00000048
        /*01ec*/ 	.short	0x010a
        /*01ee*/ 	.byte	0x3f
	.zero		1


	//   ....[24]....
        /*01f0*/ 	.word	0x00007920
        /*01f4*/ 	.word	0x00000008
        /*01f8*/ 	.word	0x000000a8
        /*01fc*/ 	.short	0x0101
        /*01fe*/ 	.byte	0x3f
	.zero		1


	//   ....[25]....
        /*0200*/ 	.word	0x00008010
        /*0204*/ 	.word	0x00000006
        /*0208*/ 	.word	0x00000000
        /*020c*/ 	.short	0x010a
        /*020e*/ 	.byte	0x3f
	.zero		1


	//   ....[26]....
        /*0210*/ 	.word	0x00008090
        /*0214*/ 	.word	0x00000007
        /*0218*/ 	.word	0x00000000
        /*021c*/ 	.short	0x010a
        /*021e*/ 	.byte	0x3f
	.zero		1


	//   ....[27]....
        /*0220*/ 	.word	0x00008120
        /*0224*/ 	.word	0x00000006
        /*0228*/ 	.word	0x00000000
        /*022c*/ 	.short	0x010a
        /*022e*/ 	.byte	0x3f
	.zero		1


	//   ....[28]....
        /*0230*/ 	.word	0x000081b0
        /*0234*/ 	.word	0x00000009
        /*0238*/ 	.word	0x00000000
        /*023c*/ 	.short	0x010a
        /*023e*/ 	.byte	0x3f
	.zero		1


	//   ....[29]....
        /*0240*/ 	.word	0x00008240
        /*0244*/ 	.word	0x00000006
        /*0248*/ 	.word	0x00000000
        /*024c*/ 	.short	0x010a
        /*024e*/ 	.byte	0x3f
	.zero		1


	//   ....[30]....
        /*0250*/ 	.word	0x000082d0
        /*0254*/ 	.word	0x00000009
        /*0258*/ 	.word	0x00000000
        /*025c*/ 	.short	0x010a
        /*025e*/ 	.byte	0x3f
	.zero		1


	//   ....[31]....
        /*0260*/ 	.word	0x00008360
        /*0264*/ 	.word	0x0000000a
        /*0268*/ 	.word	0x00000000
        /*026c*/ 	.short	0x010a
        /*026e*/ 	.byte	0x3f
	.zero		1


	//   ....[32]....
        /*0270*/ 	.word	0x000083f0
        /*0274*/ 	.word	0x0000000b
        /*0278*/ 	.word	0x00000000
        /*027c*/ 	.short	0x010a
        /*027e*/ 	.byte	0x3f
	.zero		1


	//   ....[33]....
        /*0280*/ 	.word	0x00008480
        /*0284*/ 	.word	0x00000003
        /*0288*/ 	.word	0x00000000
        /*028c*/ 	.short	0x010a
        /*028e*/ 	.byte	0x3f
	.zero		1


	//   ....[34]....
        /*0290*/ 	.word	0x000084f0
        /*0294*/ 	.word	0x0000000a
        /*0298*/ 	.word	0x00000000
        /*029c*/ 	.short	0x010a
        /*029e*/ 	.byte	0x3f
	.zero		1


	//   ....[35]....
        /*02a0*/ 	.word	0x000085c0
        /*02a4*/ 	.word	0x0000000e
        /*02a8*/ 	.word	0x00000048
        /*02ac*/ 	.short	0x010a
        /*02ae*/ 	.byte	0x3f
	.zero		1


	//   ....[36]....
        /*02b0*/ 	.word	0x000086a0
        /*02b4*/ 	.word	0x00000006
        /*02b8*/ 	.word	0x00000000
        /*02bc*/ 	.short	0x010a
        /*02be*/ 	.byte	0x3f
	.zero		1


	//   ....[37]....
        /*02c0*/ 	.word	0x000086f0
        /*02c4*/ 	.word	0x00000007
        /*02c8*/ 	.word	0x00000000
        /*02cc*/ 	.short	0x010a
        /*02ce*/ 	.byte	0x3f
	.zero		1


	//   ....[38]....
        /*02d0*/ 	.word	0x00008740
        /*02d4*/ 	.word	0x00000006
        /*02d8*/ 	.word	0x00000000
        /*02dc*/ 	.short	0x010a
        /*02de*/ 	.byte	0x3f
	.zero		1


	//   ....[39]....
        /*02e0*/ 	.word	0x00008790
        /*02e4*/ 	.word	0x00000009
        /*02e8*/ 	.word	0x00000000
        /*02ec*/ 	.short	0x010a
        /*02ee*/ 	.byte	0x3f
	.zero		1


	//   ....[40]....
        /*02f0*/ 	.word	0x000087e0
        /*02f4*/ 	.word	0x00000006
        /*02f8*/ 	.word	0x00000000
        /*02fc*/ 	.short	0x010a
        /*02fe*/ 	.byte	0x3f
	.zero		1


	//   ....[41]....
        /*0300*/ 	.word	0x00008830
        /*0304*/ 	.word	0x00000009
        /*0308*/ 	.word	0x00000000
        /*030c*/ 	.short	0x010a
        /*030e*/ 	.byte	0x3f
	.zero		1


	//   ....[42]....
        /*0310*/ 	.word	0x00008880
        /*0314*/ 	.word	0x0000000a
        /*0318*/ 	.word	0x00000000
        /*031c*/ 	.short	0x010a
        /*031e*/ 	.byte	0x3f
	.zero		1


	//   ....[43]....
        /*0320*/ 	.word	0x000088d0
        /*0324*/ 	.word	0x0000000b
        /*0328*/ 	.word	0x00000000
        /*032c*/ 	.short	0x010a
        /*032e*/ 	.byte	0x3f
	.zero		1


	//----- nvinfo : EIATTR_NUM_MBARRIERS
	.align		4
.L_28:
        /*0330*/ 	.byte	0x03, 0x38
        /*0332*/ 	.short	0x0014


	//----- nvinfo : EIATTR_EXIT_INSTR_OFFSETS
	.align		4
        /*0334*/ 	.byte	0x04, 0x1c
        /*0336*/ 	.short	(.L_30 - .L_29)


	//   ....[0]....
.L_29:
        /*0338*/ 	.word	0x000006d0


	//   ....[1]....
        /*033c*/ 	.word	0x00000f80


	//   ....[2]....
        /*0340*/ 	.word	0x00006b10


	//   ....[3]....
        /*0344*/ 	.word	0x00007140


	//   ....[4]....
        /*0348*/ 	.word	0x000084d0


	//----- nvinfo : EIATTR_MAX_THREADS
	.align		4
.L_30:
        /*034c*/ 	.byte	0x04, 0x05
        /*034e*/ 	.short	(.L_32 - .L_31)
.L_31:
        /*0350*/ 	.word	0x00000180
        /*0354*/ 	.word	0x00000001
        /*0358*/ 	.word	0x00000001


	//----- nvinfo : EIATTR_CRS_STACK_SIZE
	.align		4
.L_32:
        /*035c*/ 	.byte	0x04, 0x1e
        /*035e*/ 	.short	(.L_34 - .L_33)
.L_33:
        /*0360*/ 	.word	0x00000000


	//----- nvinfo : EIATTR_CBANK_PARAM_SIZE
	.align		4
.L_34:
        /*0364*/ 	.byte	0x03, 0x19
        /*0366*/ 	.short	0x0570


	//----- nvinfo : EIATTR_PARAM_CBANK
	.align		4
        /*0368*/ 	.byte	0x04, 0x0a
        /*036a*/ 	.short	(.L_36 - .L_35)
	.align		4
.L_35:
        /*036c*/ 	.word	index@(.nv.constant0._ZN7cutlass13device_kernelINS_4gemm6kernel13GemmUniversalIN4cute5tupleIJiiiiEEENS1_10collective13CollectiveMmaINS1_40MainloopSm90TmaGmmaWarpSpecializedSparseILi9ENS5_IJNS4_1CILi1EEESB_SB_EEENS1_35KernelTmaWarpSpecializedCooperativeEEENS5_IJNSA_ILi128EEESF_NSA_ILi64EEEEEENS_10bfloat16_tENS5_IJNS4_6LayoutINS5_IJiNS5_IJNSA_ILi2EEEiEEEiEEENS5_IJlNS5_IJSB_SK_EEElEEEEENSJ_INS5_IJNS5_IJNS5_IJNSA_ILi8EEESK_NSA_ILi4EEEEEEiEEENS5_IJNS5_IJNSA_ILi16EEESK_SK_EEEiEEEiEEENS5_IJNS5_IJNS5_IJSG_SU_NSA_ILi1024EEEEEENSA_ILi4096EEEEEENS5_IJNS5_IJSB_NSA_ILi512EEENSA_ILi32EEEEEElEEElEEEEEEEESI_NS5_IJlSB_lEEENS4_8TiledMMAINS4_8MMA_AtomIJNS4_4SM904GMMA6SPARSE29GMMA_64x128x32_F32BF16BF16_SSILNS1D_5MajorE0ELS1G_0ELNS1D_7ScaleInE1ELS1H_1ELNS1D_9SparseSelE0EEEEEENSJ_INS5_IJSK_SB_SB_EEENS5_IJSB_NSA_ILi0EEES1M_EEEEENS5_IJNS4_10UnderscoreES1P_S1P_EEEEENS4_13SM90_TMA_LOADENS4_14ComposedLayoutINS4_7SwizzleILi2ELi4ELi3EEENS4_25smem_sparse_ptr_flag_bitsILi2ELi16EEENSJ_INS5_IJNS5_IJSB_SQ_EEENS5_IJSK_S13_EEEEEENS5_IJNS5_IJS1M_SG_EEESN_EEEEEEEvNS4_8identityES1S_NS1T_INS1U_ILi3ELi4ELi3EEENS4_18smem_ptr_flag_bitsILi16EEENSJ_INS5_IJSQ_SG_EEENS5_IJSG_SB_EEEEEEEvS25_EENS_8epilogue10collective6detail29Sm90TmaWarpSpecializedAdapterINS2F_15DefaultEpilogueIfNS5_IJSB_llEEES2J_NS2E_6thread17LinearCombinationIfLi1EffLNS2K_9ScaleType4KindE0ELNS_15FloatRoundStyleE2EfEENS1_15EpilogueDefaultEEEEEvvEEEEvNT_6ParamsE)
        /*0370*/ 	.short	0x0210
        /*0372*/ 	.short	0x0570


	//----- nvinfo : EIATTR_SW_WAR
	.align		4
.L_36:
        /*0374*/ 	.byte	0x04, 0x36
        /*0376*/ 	.short	(.L_38 - .L_37)
.L_37:
        /*0378*/ 	.word	0x00000008
.L_38:


//--------------------- .nv.callgraph             --------------------------
	.section	.nv.callgraph,"",@"SHT_CUDA_CALLGRAPH"
	.align	4
	.sectionentsize	8
	.align		4
        /*0000*/ 	.word	0x00000000
	.align		4
        /*0004*/ 	.word	0xffffffff
	.align		4
        /*0008*/ 	.word	0x00000000
	.align		4
        /*000c*/ 	.word	0xfffffffe
	.align		4
        /*0010*/ 	.word	0x00000000
	.align		4
        /*0014*/ 	.word	0xfffffffd
	.align		4
        /*0018*/ 	.word	0x00000000
	.align		4
        /*001c*/ 	.word	0xfffffffc


//--------------------- .nv.constant4             --------------------------
	.section	.nv.constant4,"a",@progbits
	.align	8
	.align		8
.nv.constant4:
        /*0000*/ 	.dword	_ZN39_INTERNAL_7a8ca47e_4_k_cu_343d16c2_38214cuda3std3__45__cpo5beginE
	.align		8
        /*0008*/ 	.dword	_ZN39_INTERNAL_7a8ca47e_4_k_cu_343d16c2_38214cuda3std3__45__cpo3endE
	.align		8
        /*0010*/ 	.dword	_ZN39_INTERNAL_7a8ca47e_4_k_cu_343d16c2_38214cuda3std3__45__cpo6cbeginE
	.align		8
        /*0018*/ 	.dword	_ZN39_INTERNAL_7a8ca47e_4_k_cu_343d16c2_38214cuda3std3__45__cpo4cendE
	.align		8
        /*0020*/ 	.dword	_ZN39_INTERNAL_7a8ca47e_4_k_cu_343d16c2_38214cuda3std3__441_GLOBAL__N__7a8ca47e_4_k_cu_343d16c2_38216ignoreE
	.align		8
        /*0028*/ 	.dword	_ZN39_INTERNAL_7a8ca47e_4_k_cu_343d16c2_38214cuda3std3__419piecewise_constructE
	.align		8
        /*0030*/ 	.dword	_ZN39_INTERNAL_7a8ca47e_4_k_cu_343d16c2_38214cuda3std3__48in_placeE
	.align		8
        /*0038*/ 	.dword	_ZN39_INTERNAL_7a8ca47e_4_k_cu_343d16c2_38214cuda3std6ranges3__45__cpo4swapE
	.align		8
        /*0040*/ 	.dword	_ZN39_INTERNAL_7a8ca47e_4_k_cu_343d16c2_38214cuda3std6ranges3__45__cpo9iter_moveE
	.align		8
        /*0048*/ 	.dword	_ZN39_INTERNAL_7a8ca47e_4_k_cu_343d16c2_38214cute7productE
	.align		8
        /*0050*/ 	.dword	_ZN39_INTERNAL_7a8ca47e_4_k_cu_343d16c2_38214cute1_E


//--------------------- .text._ZN7cutlass13device_kernelINS_4gemm6kernel13GemmUniversalIN4cute5tupleIJiiiiEEENS1_10collective13CollectiveMmaINS1_40MainloopSm90TmaGmmaWarpSpecializedSparseILi9ENS5_IJNS4_1CILi1EEESB_SB_EEENS1_35KernelTmaWarpSpecializedCooperativeEEENS5_IJNSA_ILi128EEESF_NSA_ILi64EEEEEENS_10bfloat16_tENS5_IJNS4_6LayoutINS5_IJiNS5_IJNSA_ILi2EEEiEEEiEEENS5_IJlNS5_IJSB_SK_EEElEEEEENSJ_INS5_IJNS5_IJNS5_IJNSA_ILi8EEESK_NSA_ILi4EEEEEEiEEENS5_IJNS5_IJNSA_ILi16EEESK_SK_EEEiEEEiEEENS5_IJNS5_IJNS5_IJSG_SU_NSA_ILi1024EEEEEENSA_ILi4096EEEEEENS5_IJNS5_IJSB_NSA_ILi512EEENSA_ILi32EEEEEElEEElEEEEEEEESI_NS5_IJlSB_lEEENS4_8TiledMMAINS4_8MMA_AtomIJNS4_4SM904GMMA6SPARSE29GMMA_64x128x32_F32BF16BF16_SSILNS1D_5MajorE0ELS1G_0ELNS1D_7ScaleInE1ELS1H_1ELNS1D_9SparseSelE0EEEEEENSJ_INS5_IJSK_SB_SB_EEENS5_IJSB_NSA_ILi0EEES1M_EEEEENS5_IJNS4_10UnderscoreES1P_S1P_EEEEENS4_13SM90_TMA_LOADENS4_14ComposedLayoutINS4_7SwizzleILi2ELi4ELi3EEENS4_25smem_sparse_ptr_flag_bitsILi2ELi16EEENSJ_INS5_IJNS5_IJSB_SQ_EEENS5_IJSK_S13_EEEEEENS5_IJNS5_IJS1M_SG_EEESN_EEEEEEEvNS4_8identityES1S_NS1T_INS1U_ILi3ELi4ELi3EEENS4_18smem_ptr_flag_bitsILi16EEENSJ_INS5_IJSQ_SG_EEENS5_IJSG_SB_EEEEEEEvS25_EENS_8epilogue10collective6detail29Sm90TmaWarpSpecializedAdapterINS2F_15DefaultEpilogueIfNS5_IJSB_llEEES2J_NS2E_6thread17LinearCombinationIfLi1EffLNS2K_9ScaleType4KindE0ELNS_15FloatRoundStyleE2EfEENS1_15EpilogueDefaultEEEEEvvEEEEvNT_6ParamsE --------------------------
	.section	.text._ZN7cutlass13device_kernelINS_4gemm6kernel13GemmUniversalIN4cute5tupleIJiiiiEEENS1_10collective13CollectiveMmaINS1_40MainloopSm90TmaGmmaWarpSpecializedSparseILi9ENS5_IJNS4_1CILi1EEESB_SB_EEENS1_35KernelTmaWarpSpecializedCooperativeEEENS5_IJNSA_ILi128EEESF_NSA_ILi64EEEEEENS_10bfloat16_tENS5_IJNS4_6LayoutINS5_IJiNS5_IJNSA_ILi2EEEiEEEiEEENS5_IJlNS5_IJSB_SK_EEElEEEEENSJ_INS5_IJNS5_IJNS5_IJNSA_ILi8EEESK_NSA_ILi4EEEEEEiEEENS5_IJNS5_IJNSA_ILi16EEESK_SK_EEEiEEEiEEENS5_IJNS5_IJNS5_IJSG_SU_NSA_ILi1024EEEEEENSA_ILi4096EEEEEENS5_IJNS5_IJSB_NSA_ILi512EEENSA_ILi32EEEEEElEEElEEEEEEEESI_NS5_IJlSB_lEEENS4_8TiledMMAINS4_8MMA_AtomIJNS4_4SM904GMMA6SPARSE29GMMA_64x128x32_F32BF16BF16_SSILNS1D_5MajorE0ELS1G_0ELNS1D_7ScaleInE1ELS1H_1ELNS1D_9SparseSelE0EEEEEENSJ_INS5_IJSK_SB_SB_EEENS5_IJSB_NSA_ILi0EEES1M_EEEEENS5_IJNS4_10UnderscoreES1P_S1P_EEEEENS4_13SM90_TMA_LOADENS4_14ComposedLayoutINS4_7SwizzleILi2ELi4ELi3EEENS4_25smem_sparse_ptr_flag_bitsILi2ELi16EEENSJ_INS5_IJNS5_IJSB_SQ_EEENS5_IJSK_S13_EEEEEENS5_IJNS5_IJS1M_SG_EEESN_EEEEEEEvNS4_8identityES1S_NS1T_INS1U_ILi3ELi4ELi3EEENS4_18smem_ptr_flag_bitsILi16EEENSJ_INS5_IJSQ_SG_EEENS5_IJSG_SB_EEEEEEEvS25_EENS_8epilogue10collective6detail29Sm90TmaWarpSpecializedAdapterINS2F_15DefaultEpilogueIfNS5_IJSB_llEEES2J_NS2E_6thread17LinearCombinationIfLi1EffLNS2K_9ScaleType4KindE0ELNS_15FloatRoundStyleE2EfEENS1_15EpilogueDefaultEEEEEvvEEEEvNT_6ParamsE,"ax",@progbits
	.align	128
.text._ZN7cutlass13device_kernelINS_4gemm6kernel13GemmUniversalIN4cute5tupleIJiiiiEEENS1_10collective13CollectiveMmaINS1_40MainloopSm90TmaGmmaWarpSpecializedSparseILi9ENS5_IJNS4_1CILi1EEESB_SB_EEENS1_35KernelTmaWarpSpecializedCooperativeEEENS5_IJNSA_ILi128EEESF_NSA_ILi64EEEEEENS_10bfloat16_tENS5_IJNS4_6LayoutINS5_IJiNS5_IJNSA_ILi2EEEiEEEiEEENS5_IJlNS5_IJSB_SK_EEElEEEEENSJ_INS5_IJNS5_IJNS5_IJNSA_ILi8EEESK_NSA_ILi4EEEEEEiEEENS5_IJNS5_IJNSA_ILi16EEESK_SK_EEEiEEEiEEENS5_IJNS5_IJNS5_IJSG_SU_NSA_ILi1024EEEEEENSA_ILi4096EEEEEENS5_IJNS5_IJSB_NSA_ILi512EEENSA_ILi32EEEEEElEEElEEEEEEEESI_NS5_IJlSB_lEEENS4_8TiledMMAINS4_8MMA_AtomIJNS4_4SM904GMMA6SPARSE29GMMA_64x128x32_F32BF16BF16_SSILNS1D_5MajorE0ELS1G_0ELNS1D_7ScaleInE1ELS1H_1ELNS1D_9SparseSelE0EEEEEENSJ_INS5_IJSK_SB_SB_EEENS5_IJSB_NSA_ILi0EEES1M_EEEEENS5_IJNS4_10UnderscoreES1P_S1P_EEEEENS4_13SM90_TMA_LOADENS4_14ComposedLayoutINS4_7SwizzleILi2ELi4ELi3EEENS4_25smem_sparse_ptr_flag_bitsILi2ELi16EEENSJ_INS5_IJNS5_IJSB_SQ_EEENS5_IJSK_S13_EEEEEENS5_IJNS5_IJS1M_SG_EEESN_EEEEEEEvNS4_8identityES1S_NS1T_INS1U_ILi3ELi4ELi3EEENS4_18smem_ptr_flag_bitsILi16EEENSJ_INS5_IJSQ_SG_EEENS5_IJSG_SB_EEEEEEEvS25_EENS_8epilogue10collective6detail29Sm90TmaWarpSpecializedAdapterINS2F_15DefaultEpilogueIfNS5_IJSB_llEEES2J_NS2E_6thread17LinearCombinationIfLi1EffLNS2K_9ScaleType4KindE0ELNS_15FloatRoundStyleE2EfEENS1_15EpilogueDefaultEEEEEvvEEEEvNT_6ParamsE:
        .type           _ZN7cutlass13device_kernelINS_4gemm6kernel13GemmUniversalIN4cute5tupleIJiiiiEEENS1_10collective13CollectiveMmaINS1_40MainloopSm90TmaGmmaWarpSpecializedSparseILi9ENS5_IJNS4_1CILi1EEESB_SB_EEENS1_35KernelTmaWarpSpecializedCooperativeEEENS5_IJNSA_ILi128EEESF_NSA_ILi64EEEEEENS_10bfloat16_tENS5_IJNS4_6LayoutINS5_IJiNS5_IJNSA_ILi2EEEiEEEiEEENS5_IJlNS5_IJSB_SK_EEElEEEEENSJ_INS5_IJNS5_IJNS5_IJNSA_ILi8EEESK_NSA_ILi4EEEEEEiEEENS5_IJNS5_IJNSA_ILi16EEESK_SK_EEEiEEEiEEENS5_IJNS5_IJNS5_IJSG_SU_NSA_ILi1024EEEEEENSA_ILi4096EEEEEENS5_IJNS5_IJSB_NSA_ILi512EEENSA_ILi32EEEEEElEEElEEEEEEEESI_NS5_IJlSB_lEEENS4_8TiledMMAINS4_8MMA_AtomIJNS4_4SM904GMMA6SPARSE29GMMA_64x128x32_F32BF16BF16_SSILNS1D_5MajorE0ELS1G_0ELNS1D_7ScaleInE1ELS1H_1ELNS1D_9SparseSelE0EEEEEENSJ_INS5_IJSK_SB_SB_EEENS5_IJSB_NSA_ILi0EEES1M_EEEEENS5_IJNS4_10UnderscoreES1P_S1P_EEEEENS4_13SM90_TMA_LOADENS4_14ComposedLayoutINS4_7SwizzleILi2ELi4ELi3EEENS4_25smem_sparse_ptr_flag_bitsILi2ELi16EEENSJ_INS5_IJNS5_IJSB_SQ_EEENS5_IJSK_S13_EEEEEENS5_IJNS5_IJS1M_SG_EEESN_EEEEEEEvNS4_8identityES1S_NS1T_INS1U_ILi3ELi4ELi3EEENS4_18smem_ptr_flag_bitsILi16EEENSJ_INS5_IJSQ_SG_EEENS5_IJSG_SB_EEEEEEEvS25_EENS_8epilogue10collective6detail29Sm90TmaWarpSpecializedAdapterINS2F_15DefaultEpilogueIfNS5_IJSB_llEEES2J_NS2E_6thread17LinearCombinationIfLi1EffLNS2K_9ScaleType4KindE0ELNS_15FloatRoundStyleE2EfEENS1_15EpilogueDefaultEEEEEvvEEEEvNT_6ParamsE,@function
        .size           _ZN7cutlass13device_kernelINS_4gemm6kernel13GemmUniversalIN4cute5tupleIJiiiiEEENS1_10collective13CollectiveMmaINS1_40MainloopSm90TmaGmmaWarpSpecializedSparseILi9ENS5_IJNS4_1CILi1EEESB_SB_EEENS1_35KernelTmaWarpSpecializedCooperativeEEENS5_IJNSA_ILi128EEESF_NSA_ILi64EEEEEENS_10bfloat16_tENS5_IJNS4_6LayoutINS5_IJiNS5_IJNSA_ILi2EEEiEEEiEEENS5_IJlNS5_IJSB_SK_EEElEEEEENSJ_INS5_IJNS5_IJNS5_IJNSA_ILi8EEESK_NSA_ILi4EEEEEEiEEENS5_IJNS5_IJNSA_ILi16EEESK_SK_EEEiEEEiEEENS5_IJNS5_IJNS5_IJSG_SU_NSA_ILi1024EEEEEENSA_ILi4096EEEEEENS5_IJNS5_IJSB_NSA_ILi512EEENSA_ILi32EEEEEElEEElEEEEEEEESI_NS5_IJlSB_lEEENS4_8TiledMMAINS4_8MMA_AtomIJNS4_4SM904GMMA6SPARSE29GMMA_64x128x32_F32BF16BF16_SSILNS1D_5MajorE0ELS1G_0ELNS1D_7ScaleInE1ELS1H_1ELNS1D_9SparseSelE0EEEEEENSJ_INS5_IJSK_SB_SB_EEENS5_IJSB_NSA_ILi0EEES1M_EEEEENS5_IJNS4_10UnderscoreES1P_S1P_EEEEENS4_13SM90_TMA_LOADENS4_14ComposedLayoutINS4_7SwizzleILi2ELi4ELi3EEENS4_25smem_sparse_ptr_flag_bitsILi2ELi16EEENSJ_INS5_IJNS5_IJSB_SQ_EEENS5_IJSK_S13_EEEEEENS5_IJNS5_IJS1M_SG_EEESN_EEEEEEEvNS4_8identityES1S_NS1T_INS1U_ILi3ELi4ELi3EEENS4_18smem_ptr_flag_bitsILi16EEENSJ_INS5_IJSQ_SG_EEENS5_IJSG_SB_EEEEEEEvS25_EENS_8epilogue10collective6detail29Sm90TmaWarpSpecializedAdapterINS2F_15DefaultEpilogueIfNS5_IJSB_llEEES2J_NS2E_6thread17LinearCombinationIfLi1EffLNS2K_9ScaleType4KindE0ELNS_15FloatRoundStyleE2EfEENS1_15EpilogueDefaultEEEEEvvEEEEvNT_6ParamsE,(.L_x_196 - _ZN7cutlass13device_kernelINS_4gemm6kernel13GemmUniversalIN4cute5tupleIJiiiiEEENS1_10collective13CollectiveMmaINS1_40MainloopSm90TmaGmmaWarpSpecializedSparseILi9ENS5_IJNS4_1CILi1EEESB_SB_EEENS1_35KernelTmaWarpSpecializedCooperativeEEENS5_IJNSA_ILi128EEESF_NSA_ILi64EEEEEENS_10bfloat16_tENS5_IJNS4_6LayoutINS5_IJiNS5_IJNSA_ILi2EEEiEEEiEEENS5_IJlNS5_IJSB_SK_EEElEEEEENSJ_INS5_IJNS5_IJNS5_IJNSA_ILi8EEESK_NSA_ILi4EEEEEEiEEENS5_IJNS5_IJNSA_ILi16EEESK_SK_EEEiEEEiEEENS5_IJNS5_IJNS5_IJSG_SU_NSA_ILi1024EEEEEENSA_ILi4096EEEEEENS5_IJNS5_IJSB_NSA_ILi512EEENSA_ILi32EEEEEElEEElEEEEEEEESI_NS5_IJlSB_lEEENS4_8TiledMMAINS4_8MMA_AtomIJNS4_4SM904GMMA6SPARSE29GMMA_64x128x32_F32BF16BF16_SSILNS1D_5MajorE0ELS1G_0ELNS1D_7ScaleInE1ELS1H_1ELNS1D_9SparseSelE0EEEEEENSJ_INS5_IJSK_SB_SB_EEENS5_IJSB_NSA_ILi0EEES1M_EEEEENS5_IJNS4_10UnderscoreES1P_S1P_EEEEENS4_13SM90_TMA_LOADENS4_14ComposedLayoutINS4_7SwizzleILi2ELi4ELi3EEENS4_25smem_sparse_ptr_flag_bitsILi2ELi16EEENSJ_INS5_IJNS5_IJSB_SQ_EEENS5_IJSK_S13_EEEEEENS5_IJNS5_IJS1M_SG_EEESN_EEEEEEEvNS4_8identityES1S_NS1T_INS1U_ILi3ELi4ELi3EEENS4_18smem_ptr_flag_bitsILi16EEENSJ_INS5_IJSQ_SG_EEENS5_IJSG_SB_EEEEEEEvS25_EENS_8epilogue10collective6detail29Sm90TmaWarpSpecializedAdapterINS2F_15DefaultEpilogueIfNS5_IJSB_llEEES2J_NS2E_6thread17LinearCombinationIfLi1EffLNS2K_9ScaleType4KindE0ELNS_15FloatRoundStyleE2EfEENS1_15EpilogueDefaultEEEEEvvEEEEvNT_6ParamsE)
        .other          _ZN7cutlass13device_kernelINS_4gemm6kernel13GemmUniversalIN4cute5tupleIJiiiiEEENS1_10collective13CollectiveMmaINS1_40MainloopSm90TmaGmmaWarpSpecializedSparseILi9ENS5_IJNS4_1CILi1EEESB_SB_EEENS1_35KernelTmaWarpSpecializedCooperativeEEENS5_IJNSA_ILi128EEESF_NSA_ILi64EEEEEENS_10bfloat16_tENS5_IJNS4_6LayoutINS5_IJiNS5_IJNSA_ILi2EEEiEEEiEEENS5_IJlNS5_IJSB_SK_EEElEEEEENSJ_INS5_IJNS5_IJNS5_IJNSA_ILi8EEESK_NSA_ILi4EEEEEEiEEENS5_IJNS5_IJNSA_ILi16EEESK_SK_EEEiEEEiEEENS5_IJNS5_IJNS5_IJSG_SU_NSA_ILi1024EEEEEENSA_ILi4096EEEEEENS5_IJNS5_IJSB_NSA_ILi512EEENSA_ILi32EEEEEElEEElEEEEEEEESI_NS5_IJlSB_lEEENS4_8TiledMMAINS4_8MMA_AtomIJNS4_4SM904GMMA6SPARSE29GMMA_64x128x32_F32BF16BF16_SSILNS1D_5MajorE0ELS1G_0ELNS1D_7ScaleInE1ELS1H_1ELNS1D_9SparseSelE0EEEEEENSJ_INS5_IJSK_SB_SB_EEENS5_IJSB_NSA_ILi0EEES1M_EEEEENS5_IJNS4_10UnderscoreES1P_S1P_EEEEENS4_13SM90_TMA_LOADENS4_14ComposedLayoutINS4_7SwizzleILi2ELi4ELi3EEENS4_25smem_sparse_ptr_flag_bitsILi2ELi16EEENSJ_INS5_IJNS5_IJSB_SQ_EEENS5_IJSK_S13_EEEEEENS5_IJNS5_IJS1M_SG_EEESN_EEEEEEEvNS4_8identityES1S_NS1T_INS1U_ILi3ELi4ELi3EEENS4_18smem_ptr_flag_bitsILi16EEENSJ_INS5_IJSQ_SG_EEENS5_IJSG_SB_EEEEEEEvS25_EENS_8epilogue10collective6detail29Sm90TmaWarpSpecializedAdapterINS2F_15DefaultEpilogueIfNS5_IJSB_llEEES2J_NS2E_6thread17LinearCombinationIfLi1EffLNS2K_9ScaleType4KindE0ELNS_15FloatRoundStyleE2EfEENS1_15EpilogueDefaultEEEEEvvEEEEvNT_6ParamsE,@"STO_CUDA_ENTRY STV_DEFAULT"
_ZN7cutlass13device_kernelINS_4gemm6kernel13GemmUniversalIN4cute5tupleIJiiiiEEENS1_10collective13CollectiveMmaINS1_40MainloopSm90TmaGmmaWarpSpecializedSparseILi9ENS5_IJNS4_1CILi1EEESB_SB_EEENS1_35KernelTmaWarpSpecializedCooperativeEEENS5_IJNSA_ILi128EEESF_NSA_ILi64EEEEEENS_10bfloat16_tENS5_IJNS4_6LayoutINS5_IJiNS5_IJNSA_ILi2EEEiEEEiEEENS5_IJlNS5_IJSB_SK_EEElEEEEENSJ_INS5_IJNS5_IJNS5_IJNSA_ILi8EEESK_NSA_ILi4EEEEEEiEEENS5_IJNS5_IJNSA_ILi16EEESK_SK_EEEiEEEiEEENS5_IJNS5_IJNS5_IJSG_SU_NSA_ILi1024EEEEEENSA_ILi4096EEEEEENS5_IJNS5_IJSB_NSA_ILi512EEENSA_ILi32EEEEEElEEElEEEEEEEESI_NS5_IJlSB_lEEENS4_8TiledMMAINS4_8MMA_AtomIJNS4_4SM904GMMA6SPARSE29GMMA_64x128x32_F32BF16BF16_SSILNS1D_5MajorE0ELS1G_0ELNS1D_7ScaleInE1ELS1H_1ELNS1D_9SparseSelE0EEEEEENSJ_INS5_IJSK_SB_SB_EEENS5_IJSB_NSA_ILi0EEES1M_EEEEENS5_IJNS4_10UnderscoreES1P_S1P_EEEEENS4_13SM90_TMA_LOADENS4_14ComposedLayoutINS4_7SwizzleILi2ELi4ELi3EEENS4_25smem_sparse_ptr_flag_bitsILi2ELi16EEENSJ_INS5_IJNS5_IJSB_SQ_EEENS5_IJSK_S13_EEEEEENS5_IJNS5_IJS1M_SG_EEESN_EEEEEEEvNS4_8identityES1S_NS1T_INS1U_ILi3ELi4ELi3EEENS4_18smem_ptr_flag_bitsILi16EEENSJ_INS5_IJSQ_SG_EEENS5_IJSG_SB_EEEEEEEvS25_EENS_8epilogue10collective6detail29Sm90TmaWarpSpecializedAdapterINS2F_15DefaultEpilogueIfNS5_IJSB_llEEES2J_NS2E_6thread17LinearCombinationIfLi1EffLNS2K_9ScaleType4KindE0ELNS_15FloatRoundStyleE2EfEENS1_15EpilogueDefaultEEEEEvvEEEEvNT_6ParamsE:
[----:B------:R-:W-:Y:S01]  /*0000*/  LDC R1, c[0x0][0x28] ;  /* 0x00000a00ff017b82 */ /* 0x000fe20000000800 */
[----:B------:R-:W0:Y:S01]  /*0010*/  S2R R0, SR_TID.X ;  /* 0x0000000000007919 */ /* 0x000e220000002100 */
[----:B------:R-:W-:Y:S01]  /*0020*/  ELECT P0, URZ, PT ;  /* 0x00000000003f782f */ /* 0x000fe20003800000 */
[----:B------:R-:W-:Y:S01]  /*0030*/  BSSY B0, `(.L_x_0) ;  /* 0x0000012000007945 */ /* 0x000fe20003800000 */
[--C-:B0-----:R-:W-:Y:S02]  /*0040*/  SHF.R.U32.HI R2, RZ, 0x5, R0.reuse ;  /* 0x00000005ff027819 */ /* 0x101fe40000011600 */
[----:B------:R-:W-:-:S03]  /*0050*/  SHF.R.U32.HI R5, RZ, 0x7, R0 ;  /* 0x00000007ff057819 */ /* 0x000fc60000011600 */
[----:B------:R-:W0:Y:S04]  /*0060*/  SHFL.IDX PT, R6, R2, RZ, 0x1f ;  /* 0x00001fff02067589 */ /* 0x000e2800000e0000 */
[----:B------:R1:W2:Y:S01]  /*0070*/  SHFL.IDX PT, R4, R5, RZ, 0x1f ;  /* 0x00001fff05047589 */ /* 0x0002a200000e0000 */
[----:B0-----:R-:W-:-:S13]  /*0080*/  ISETP.NE.OR P0, PT, R6, RZ, !P0 ;  /* 0x000000ff0600720c */ /* 0x001fda0004705670 */
[----:B-12---:R-:W-:Y:S05]  /*0090*/  @P0 BRA `(.L_x_1) ;  /* 0x00000000002c0947 */ /* 0x006fea0003800000 */
[----:B------:R-:W-:Y:S02]  /*00a0*/  ULDC.64 UR4, c[0x0][0x198] ;  /* 0x0000660000047ab9 */ /* 0x000fe40000000a00 */
[----:B------:R-:W-:Y:S02]  /*00b0*/  UIADD3 UR6, UP0, UR4, 0xf0, URZ ;  /* 0x000000f004067890 */ /* 0x000fe4000ff1e03f */
[----:B------:R-:W-:Y:S02]  /*00c0*/  UIADD3 UR8, UP1, UR4, 0x1f0, URZ ;  /* 0x000001f004087890 */ /* 0x000fe4000ff3e03f */
[----:B------:R-:W-:Y:S02]  /*00d0*/  UIADD3 UR4, UP2, UR4, 0x2f0, URZ ;  /* 0x000002f004047890 */ /* 0x000fe4000ff5e03f */
[----:B------:R-:W-:Y:S02]  /*00e0*/  UIADD3.X UR7, URZ, UR5, URZ, UP0, !UPT ;  /* 0x000000053f077290 */ /* 0x000fe400087fe43f */
[----:B------:R-:W-:-:S02]  /*00f0*/  UIADD3.X UR9, URZ, UR5, URZ, UP1, !UPT ;  /* 0x000000053f097290 */ /* 0x000fc40008ffe43f */
[----:B------:R-:W-:-:S05]  /*0100*/  UIADD3.X UR5, URZ, UR5, URZ, UP2, !UPT ;  /* 0x000000053f057290 */ /* 0x000fca00097fe43f */
[----:B------:R0:W-:Y:S02]  /*0110*/  UTMACCTL.PF [UR6] ;  /* 0x00000000060079b9 */ /* 0x0001e40008040000 */
[----:B------:R0:W-:Y:S02]  /*0120*/  UTMACCTL.PF [UR8] ;  /* 0x00000000080079b9 */ /* 0x0001e40008040000 */
[----:B------:R0:W-:Y:S02]  /*0130*/  UTMACCTL.PF [UR4] ;  /* 0x00000000040079b9 */ /* 0x0001e40008040000 */
[----:B0-----:R-:W-:Y:S01]  /*0140*/  NOP ;  /* 0x0000000000007918 */ /* 0x001fe20000000000 */
.L_x_1:
[----:B------:R-:W-:Y:S05]  /*0150*/  BSYNC B0 ;  /* 0x0000000000007941 */ /* 0x000fea0003800000 */
.L_x_0:
[----:B------:R-:W0:Y:S02]  /*0160*/  SHFL.IDX PT, R3, R2, RZ, 0x1f ;  /* 0x00001fff02037589 */ /* 0x000e2400000e0000 */
[----:B0-----:R-:W-:-:S13]  /*0170*/  ISETP.NE.AND P0, PT, R3, RZ, PT ;  /* 0x000000ff0300720c */ /* 0x001fda0003f05270 */
[----:B------:R-:W-:Y:S05]  /*0180*/  @P0 BRA `(.L_x_2) ;  /* 0x00000000008c0947 */ /* 0x000fea0003800000 */
[----:B------:R-:W-:Y:S01]  /*0190*/  ELECT P0, URZ, PT ;  /* 0x00000000003f782f */ /* 0x000fe20003800000 */
[----:B------:R-:W-:-:S12]  /*01a0*/  BSSY B0, `(.L_x_2) ;  /* 0x0000021000007945 */ /* 0x000fd80003800000 */
[----:B------:R-:W-:Y:S05]  /*01b0*/  @!P0 BRA `(.L_x_3) ;  /* 0x00000000007c8947 */ /* 0x000fea0003800000 */
[----:B------:R-:W0:Y:S01]  /*01c0*/  S2UR UR8, SR_CgaCtaId ;  /* 0x00000000000879c3 */ /* 0x000e220000008800 */
[----:B------:R-:W-:Y:S01]  /*01d0*/  UMOV UR4, 0x400 ;  /* 0x0000040000047882 */ /* 0x000fe20000000000 */
[----:B------:R-:W-:Y:S01]  /*01e0*/  UMOV UR5, 0x1 ;  /* 0x0000000100057882 */ /* 0x000fe20000000000 */
[----:B------:R-:W-:Y:S02]  /*01f0*/  UMOV UR6, 0x100 ;  /* 0x0000010000067882 */ /* 0x000fe40000000000 */
[----:B------:R-:W-:-:S04]  /*0200*/  UIADD3 UR6, -UR6, 0x100000, URZ ;  /* 0x0010000006067890 */ /* 0x000fc8000fffe13f */
[----:B------:R-:W-:Y:S02]  /*0210*/  USHF.L.U32 UR7, UR6, 0xb, URZ ;  /* 0x0000000b06077899 */ /* 0x000fe4000800063f */
[----:B------:R-:W-:Y:S02]  /*0220*/  USHF.L.U32 UR6, UR6, 0x1, URZ ;  /* 0x0000000106067899 */ /* 0x000fe4000800063f */
[----:B0-----:R-:W-:Y:S02]  /*0230*/  ULEA UR8, UR8, UR4, 0x18 ;  /* 0x0000000408087291 */ /* 0x001fe4000f8ec03f */
[----:B------:R-:W-:-:S04]  /*0240*/  UIADD3 UR4, -UR5, 0x100000, URZ ;  /* 0x0010000005047890 */ /* 0x000fc8000fffe13f */
[----:B------:R-:W-:Y:S02]  /*0250*/  USHF.L.U32 UR5, UR4, 0xb, URZ ;  /* 0x0000000b04057899 */ /* 0x000fe4000800063f */
[----:B------:R-:W-:Y:S01]  /*0260*/  USHF.L.U32 UR4, UR4, 0x1, URZ ;  /* 0x0000000104047899 */ /* 0x000fe2000800063f */
[----:B------:R-:W0:Y:S11]  /*0270*/  FENCE.VIEW.ASYNC.S ;  /* 0x00000000000073c6 */ /* 0x000e360000000000 */
[----:B0-----:R0:W1:Y:S01]  /*0280*/  SYNCS.EXCH.64 URZ, [UR8], UR4 ;  /* 0x00000004083f75b2 */ /* 0x0010620008000100 */
[----:B------:R0:W2:Y:S01]  /*0290*/  SYNCS.EXCH.64 URZ, [UR8+0x48], UR6 ;  /* 0x00004806083f75b2 */ /* 0x0000a20008000100 */
[----:B------:R0:W3:Y:S01]  /*02a0*/  SYNCS.EXCH.64 URZ, [UR8+0x8], UR4 ;  /* 0x00000804083f75b2 */ /* 0x0000e20008000100 */
[----:B------:R0:W4:Y:S01]  /*02b0*/  SYNCS.EXCH.64 URZ, [UR8+0x50], UR6 ;  /* 0x00005006083f75b2 */ /* 0x0001220008000100 */
[----:B------:R0:W0:Y:S01]  /*02c0*/  SYNCS.EXCH.64 URZ, [UR8+0x10], UR4 ;  /* 0x00001004083f75b2 */ /* 0x0000220008000100 */
        /* <DEDUP_REMOVED lines=13> */
[----:B------:R-:W-:Y:S01]  /*03a0*/  NOP ;  /* 0x0000000000007918 */ /* 0x000fe20000000000 */
.L_x_3:
[----:B0-----:R-:W-:Y:S05]  /*03b0*/  BSYNC B0 ;  /* 0x0000000000007941 */ /* 0x001fea0003800000 */
.L_x_2:
[----:B------:R-:W0:Y:S01]  /*03c0*/  SHFL.IDX PT, R2, R2, RZ, 0x1f ;  /* 0x00001fff02027589 */ /* 0x000e2200000e0000 */
[----:B------:R-:W5:Y:S01]  /*03d0*/  LDC R3, c[0x0][0x75c] ;  /* 0x0001d700ff037b82 */ /* 0x000f620000000800 */
[----:B------:R-:W-:Y:S02]  /*03e0*/  ELECT P0, URZ, PT ;  /* 0x00000000003f782f */ /* 0x000fe40003800000 */
[C---:B------:R-:W-:Y:S01]  /*03f0*/  ISETP.NE.AND P2, PT, R4.reuse, RZ, PT ;  /* 0x000000ff0400720c */ /* 0x040fe20003f45270 */
[----:B------:R-:W1:Y:S01]  /*0400*/  S2R R7, SR_CTAID.Y ;  /* 0x0000000000077919 */ /* 0x000e620000002600 */
[----:B------:R-:W-:Y:S01]  /*0410*/  UMOV UR4, 0x20 ;  /* 0x0000002000047882 */ /* 0x000fe20000000000 */
[----:B------:R-:W-:Y:S01]  /*0420*/  VIADD R12, R4, 0xffffffff ;  /* 0xffffffff040c7836 */ /* 0x000fe20000000000 */
[----:B------:R-:W-:Y:S01]  /*0430*/  NOP ;  /* 0x0000000000007918 */ /* 0x000fe20000000000 */
[----:B------:R-:W2:Y:S01]  /*0440*/  S2R R8, SR_CTAID.X ;  /* 0x0000000000087919 */ /* 0x000ea20000002500 */
[----:B------:R-:W-:-:S02]  /*0450*/  NOP ;  /* 0x0000000000007918 */ /* 0x000fc40000000000 */
[----:B------:R-:W-:Y:S02]  /*0460*/  ISETP.GE.U32.AND P1, PT, R12, 0x2, PT ;  /* 0x000000020c00780c */ /* 0x000fe40003f26070 */
[----:B0-----:R-:W-:Y:S02]  /*0470*/  ISETP.NE.OR P0, PT, R2, RZ, !P0 ;  /* 0x000000ff0200720c */ /* 0x001fe40004705670 */
[----:B-----5:R-:W-:Y:S02]  /*0480*/  ISETP.NE.AND P3, PT, R3, 0x1, PT ;  /* 0x000000010300780c */ /* 0x020fe40003f65270 */
[----:B------:R-:W-:-:S04]  /*0490*/  SHF.R.S32.HI R3, RZ, 0x1f, R6 ;  /* 0x0000001fff037819 */ /* 0x000fc80000011406 */
[----:B------:R-:W-:-:S04]  /*04a0*/  LEA.HI R3, R3, R6, RZ, 0x2 ;  /* 0x0000000603037211 */ /* 0x000fc800078f10ff */
[----:B------:R-:W-:Y:S01]  /*04b0*/  LOP3.LUT R3, R3, 0xfffffffc, RZ, 0xc0, !PT ;  /* 0xfffffffc03037812 */ /* 0x000fe200078ec0ff */
[----:B------:R-:W-:Y:S01]  /*04c0*/  VOTEU.ALL UP0, P0 ;  /* 0x00000000003f7886 */ /* 0x000fe20000000000 */
[----:B------:R-:W-:Y:S01]  /*04d0*/  VOTEU.ALL UP1, P0 ;  /* 0x00000000003f7886 */ /* 0x000fe20000020000 */
[----:B------:R-:W2:Y:S01]  /*04e0*/  @P3 LDC R9, c[0x0][0x10] ;  /* 0x00000400ff093b82 */ /* 0x000ea20000000800 */
[----:B-1----:R-:W-:Y:S02]  /*04f0*/  @P3 IMAD.MOV.U32 R2, RZ, RZ, R7 ;  /* 0x000000ffff023224 */ /* 0x002fe400078e0007 */
[----:B------:R-:W-:Y:S01]  /*0500*/  IMAD.IADD R6, R6, 0x1, -R3 ;  /* 0x0000000106067824 */ /* 0x000fe200078e0a03 */
[----:B------:R-:W-:Y:S01]  /*0510*/  @!UP0 UMOV UR6, 0x400 ;  /* 0x0000040000068882 */ /* 0x000fe20000000000 */
[----:B------:R-:W-:-:S04]  /*0520*/  @!UP0 UIADD3 UR4, -UR4, 0x100000, URZ ;  /* 0x0010000004048890 */ /* 0x000fc8000fffe13f */
[----:B------:R-:W-:Y:S02]  /*0530*/  @!UP0 USHF.L.U32 UR5, UR4, 0xb, URZ ;  /* 0x0000000b04058899 */ /* 0x000fe4000800063f */
[----:B------:R-:W-:Y:S01]  /*0540*/  @!UP0 USHF.L.U32 UR4, UR4, 0x1, URZ ;  /* 0x0000000104048899 */ /* 0x000fe2000800063f */
[----:B------:R-:W-:Y:S01]  /*0550*/  @P3 IMAD.MOV.U32 R3, RZ, RZ, RZ ;  /* 0x000000ffff033224 */ /* 0x000fe200078e00ff */
[----:B------:R-:W0:Y:S01]  /*0560*/  @!UP0 S2UR UR7, SR_CgaCtaId ;  /* 0x00000000000789c3 */ /* 0x000e220000008800 */
[----:B------:R-:W-:-:S07]  /*0570*/  @P3 IMAD.MOV.U32 R13, RZ, RZ, RZ ;  /* 0x000000ffff0d3224 */ /* 0x000fce00078e00ff */
[----:B------:R-:W1:Y:S01]  /*0580*/  @!P3 LDC R10, c[0x0][0xc] ;  /* 0x00000300ff0abb82 */ /* 0x000e620000000800 */
[----:B--2---:R-:W-:-:S04]  /*0590*/  @P3 IMAD.WIDE.U32 R2, R8, R9, R2 ;  /* 0x0000000908023225 */ /* 0x004fc800078e0002 */
[----:B------:R-:W-:Y:S02]  /*05a0*/  IMAD.MOV.U32 R9, RZ, RZ, RZ ;  /* 0x000000ffff097224 */ /* 0x000fe400078e00ff */
[----:B------:R-:W-:Y:S01]  /*05b0*/  @P3 IMAD.IADD R3, R3, 0x1, R13 ;  /* 0x0000000103033824 */ /* 0x000fe200078e020d */
[----:B0-----:R-:W-:Y:S01]  /*05c0*/  @!UP0 ULEA UR6, UR7, UR6, 0x18 ;  /* 0x0000000607068291 */ /* 0x001fe2000f8ec03f */
[----:B------:R-:W-:Y:S01]  /*05d0*/  VOTEU.ALL UP0, P0 ;  /* 0x00000000003f7886 */ /* 0x000fe20000000000 */
[----:B------:R-:W-:-:S04]  /*05e0*/  ISETP.NE.AND P0, PT, R6, 0x3, PT ;  /* 0x000000030600780c */ /* 0x000fc80003f05270 */
[----:B------:R-:W-:Y:S01]  /*05f0*/  ISETP.EQ.OR P0, PT, R6, RZ, !P0 ;  /* 0x000000ff0600720c */ /* 0x000fe20004702670 */
[----:B-1----:R-:W-:-:S03]  /*0600*/  @!P3 IMAD.WIDE.U32 R10, R10, R7, R8 ;  /* 0x000000070a0ab225 */ /* 0x002fc600078e0008 */
[----:B------:R-:W-:Y:S01]  /*0610*/  ISETP.EQ.AND P0, PT, R4, RZ, P0 ;  /* 0x000000ff0400720c */ /* 0x000fe20000702270 */
[----:B------:R-:W0:Y:S02]  /*0620*/  FENCE.VIEW.ASYNC.S ;  /* 0x00000000000073c6 */ /* 0x000e240000000000 */
[----:B0-----:R0:W3:Y:S01]  /*0630*/  @!UP0 SYNCS.EXCH.64 URZ, [UR6+0xa0], UR4 ;  /* 0x0000a004063f85b2 */ /* 0x0010e20008000100 */
[----:B------:R-:W-:Y:S01]  /*0640*/  @!P3 IMAD.MOV.U32 R2, RZ, RZ, R10 ;  /* 0x000000ffff02b224 */ /* 0x000fe200078e000a */
[----:B------:R-:W-:Y:S01]  /*0650*/  SEL R4, RZ, 0x1, !P0 ;  /* 0x00000001ff047807 */ /* 0x000fe20004000000 */
[----:B------:R-:W-:-:S03]  /*0660*/  @!P3 IMAD.MOV.U32 R3, RZ, RZ, R11 ;  /* 0x000000ffff03b224 */ /* 0x000fc600078e000b */
[----:B------:R-:W-:Y:S01]  /*0670*/  SEL R4, R4, 0x2, P1 ;  /* 0x0000000204047807 */ /* 0x000fe20000800000 */
[----:B------:R0:W3:Y:S01]  /*0680*/  @!UP1 SYNCS.EXCH.64 URZ, [UR6+0xa8], UR4 ;  /* 0x0000a804063f95b2 */ /* 0x0000e20008000100 */
[----:B------:R-:W-:Y:S01]  /*0690*/  NOP ;  /* 0x0000000000007918 */ /* 0x000fe20000000000 */
[----:B---34-:R-:W-:Y:S06]  /*06a0*/  BAR.SYNC.DEFER_BLOCKING 0x0 ;  /* 0x0000000000007b1d */ /* 0x018fec0000010000 */
[----:B------:R-:W-:Y:S05]  /*06b0*/  @!P2 BRA `(.L_x_4) ;  /* 0x000000640018a947 */ /* 0x000fea0003800000 */
[----:B------:R-:W-:-:S13]  /*06c0*/  ISETP.GT.U32.AND P0, PT, R12, 0x1, PT ;  /* 0x000000010c00780c */ /* 0x000fda0003f04070 */
[----:B0-----:R-:W-:Y:S05]  /*06d0*/  @P0 EXIT ;  /* 0x000000000000094d */ /* 0x001fea0003800000 */
[----:B------:R-:W-:Y:S01]  /*06e0*/  ULDC.64 UR4, c[0x0][0x750] ;  /* 0x0001d40000047ab9 */ /* 0x000fe20000000a00 */
[----:B------:R-:W-:Y:S01]  /*06f0*/  PRMT R10, RZ, 0x7610, R10 ;  /* 0x00007610ff0a7816 */ /* 0x000fe2000000000a */
[----:B------:R-:W-:Y:S01]  /*0700*/  IMAD.MOV.U32 R12, RZ, RZ, -0x1 ;  /* 0xffffffffff0c7424 */ /* 0x000fe200078e00ff */
[----:B------:R-:W-:Y:S01]  /*0710*/  ISETP.GE.U32.AND P0, PT, R2, UR4, PT ;  /* 0x0000000402007c0c */ /* 0x000fe2000bf06070 */
[----:B------:R-:W-:Y:S02]  /*0720*/  IMAD.MOV.U32 R16, RZ, RZ, -0x1 ;  /* 0xffffffffff107424 */ /* 0x000fe400078e00ff */
[----:B------:R-:W-:Y:S01]  /*0730*/  IMAD.MOV.U32 R11, RZ, RZ, -0x1 ;  /* 0xffffffffff0b7424 */ /* 0x000fe200078e00ff */
[----:B------:R-:W-:-:S13]  /*0740*/  ISETP.GE.U32.AND.EX P0, PT, R3, UR5, PT, P0 ;  /* 0x0000000503007c0c */ /* 0x000fda000bf06100 */
[----:B------:R-:W-:Y:S05]  /*0750*/  @P0 BRA `(.L_x_5) ;  /* 0x0000000400580947 */ /* 0x000fea0003800000 */
[----:B------:R-:W0:Y:S01]  /*0760*/  LDC.64 R18, c[0x0][0x728] ;  /* 0x0001ca00ff127b82 */ /* 0x000e220000000a00 */
[----:B------:R-:W-:Y:S02]  /*0770*/  IMAD.MOV.U32 R10, RZ, RZ, R2 ;  /* 0x000000ffff0a7224 */ /* 0x000fe400078e0002 */
[----:B------:R-:W-:-:S05]  /*0780*/  IMAD.MOV.U32 R11, RZ, RZ, R3 ;  /* 0x000000ffff0b7224 */ /* 0x000fca00078e0003 */
[----:B------:R-:W1:Y:S08]  /*0790*/  LDC R6, c[0x0][0x730] ;  /* 0x0001cc00ff067b82 */ /* 0x000e700000000800 */
[----:B------:R-:W2:Y:S01]  /*07a0*/  LDC.64 R20, c[0x0][0x720] ;  /* 0x0001c800ff147b82 */ /* 0x000ea20000000a00 */
[----:B0-----:R-:W-:-:S04]  /*07b0*/  ISETP.NE.U32.AND P0, PT, R18, RZ, PT ;  /* 0x000000ff1200720c */ /* 0x001fc80003f05070 */
[----:B------:R-:W-:-:S13]  /*07c0*/  ISETP.NE.AND.EX P0, PT, R19, RZ, PT, P0 ;  /* 0x000000ff1300720c */ /* 0x000fda0003f05300 */
[----:B-12---:R-:W-:Y:S05]  /*07d0*/  @!P0 BRA `(.L_x_6) ;  /* 0x0000000000288947 */ /* 0x006fea0003800000 */
[----:B------:R-:W0:Y:S02]  /*07e0*/  LDC R15, c[0x0][0x734] ;  /* 0x0001cd00ff0f7b82 */ /* 0x000e240000000800 */
[----:B0-----:R-:W-:-:S05]  /*07f0*/  IADD3 R15, P0, R2, R15, RZ ;  /* 0x0000000f020f7210 */ /* 0x001fca0007f1e0ff */
[----:B------:R-:W-:-:S04]  /*0800*/  IMAD.X R17, RZ, RZ, R3, P0 ;  /* 0x000000ffff117224 */ /* 0x000fc800000e0603 */
[----:B------:R-:W-:-:S04]  /*0810*/  IMAD.WIDE.U32 R10, R17, R18, RZ ;  /* 0x00000012110a7225 */ /* 0x000fc800078e00ff */
[----:B------:R-:W-:-:S04]  /*0820*/  IMAD.WIDE.U32 R12, P0, R15, R19, R10 ;  /* 0x000000130f0c7225 */ /* 0x000fc8000780000a */
[----:B------:R-:W-:-:S04]  /*0830*/  IMAD.WIDE.U32 R10, R15, R18, RZ ;  /* 0x000000120f0a7225 */ /* 0x000fc800078e00ff */
[----:B------:R-:W-:Y:S01]  /*0840*/  IMAD.X R15, RZ, RZ, RZ, P0 ;  /* 0x000000ffff0f7224 */ /* 0x000fe200000e06ff */
[----:B------:R-:W-:Y:S01]  /*0850*/  IADD3 RZ, P0, R11, R12, RZ ;  /* 0x0000000c0bff7210 */ /* 0x000fe20007f1e0ff */
[----:B------:R-:W-:-:S04]  /*0860*/  IMAD.MOV.U32 R14, RZ, RZ, R13 ;  /* 0x000000ffff0e7224 */ /* 0x000fc800078e000d */
[----:B------:R-:W-:-:S08]  /*0870*/  IMAD.WIDE.U32.X R10, R17, R19, R14, P0 ;  /* 0x00000013110a7225 */ /* 0x000fd000000e040e */
.L_x_6:
[-CC-:B------:R-:W-:Y:S01]  /*0880*/  SHF.R.U64 R25, R10, R6.reuse, R11.reuse ;  /* 0x000000060a197219 */ /* 0x180fe2000000120b */
[----:B------:R-:W0:Y:S01]  /*0890*/  LDC R14, c[0x0][0x718] ;  /* 0x0001c600ff0e7b82 */ /* 0x000e220000000800 */
[----:B------:R-:W-:Y:S01]  /*08a0*/  SHF.R.U32.HI R9, RZ, R6, R11 ;  /* 0x00000006ff097219 */ /* 0x000fe2000001160b */
[----:B------:R-:W-:Y:S01]  /*08b0*/  ULDC UR4, c[0x0][0x150] ;  /* 0x0000540000047ab9 */ /* 0x000fe20000000800 */
[----:B------:R-:W-:Y:S02]  /*08c0*/  IADD3 R13, P0, RZ, -R25, RZ ;  /* 0x80000019ff0d7210 */ /* 0x000fe40007f1e0ff */
[----:B------:R-:W-:-:S03]  /*08d0*/  I2FP.F32.U32 R6, R8 ;  /* 0x0000000800067245 */ /* 0x000fc60000201000 */
[----:B------:R-:W1:Y:S01]  /*08e0*/  LDC.64 R26, c[0x0][0x740] ;  /* 0x0001d000ff1a7b82 */ /* 0x000e620000000a00 */
[----:B------:R-:W-:Y:S02]  /*08f0*/  IMAD.X R15, RZ, RZ, ~R9, P0 ;  /* 0x000000ffff0f7224 */ /* 0x000fe400000e0e09 */
[----:B------:R-:W-:Y:S01]  /*0900*/  FMUL R6, R6, UR4 ;  /* 0x0000000406067c20 */ /* 0x000fe20008400000 */
[----:B------:R-:W-:Y:S01]  /*0910*/  IMAD.WIDE.U32 R10, R13, R20, R2 ;  /* 0x000000140d0a7225 */ /* 0x000fe200078e0002 */
[----:B------:R-:W-:-:S03]  /*0920*/  ULDC UR4, c[0x0][0x154] ;  /* 0x0000550000047ab9 */ /* 0x000fc60000000800 */
[----:B------:R-:W-:Y:S01]  /*0930*/  IMAD R12, R15, R20, RZ ;  /* 0x000000140f0c7224 */ /* 0x000fe200078e02ff */
[----:B------:R-:W2:Y:S01]  /*0940*/  LDC R9, c[0x0][0x144] ;  /* 0x00005100ff097b82 */ /* 0x000ea20000000800 */
[----:B------:R-:W3:Y:S02]  /*0950*/  F2I.U32.TRUNC.NTZ R6, R6 ;  /* 0x0000000600067305 */ /* 0x000ee4000020f000 */
[----:B------:R-:W-:-:S04]  /*0960*/  IMAD R13, R13, R21, R12 ;  /* 0x000000150d0d7224 */ /* 0x000fc800078e020c */
[----:B------:R-:W-:Y:S01]  /*0970*/  IMAD.IADD R11, R11, 0x1, R13 ;  /* 0x000000010b0b7824 */ /* 0x000fe200078e020d */
[----:B------:R-:W4:Y:S01]  /*0980*/  LDC R16, c[0x0][0x708] ;  /* 0x0001c200ff107b82 */ /* 0x000f220000000800 */
[----:B------:R-:W-:-:S03]  /*0990*/  IMAD.MOV.U32 R13, RZ, RZ, -0x1 ;  /* 0xffffffffff0d7424 */ /* 0x000fc600078e00ff */
[-CC-:B0-----:R-:W-:Y:S02]  /*09a0*/  SHF.R.U64 R20, R10, R14.reuse, R11.reuse ;  /* 0x0000000e0a147219 */ /* 0x181fe4000000120b */
[----:B------:R-:W-:Y:S02]  /*09b0*/  I2FP.F32.U32 R10, R7 ;  /* 0x00000007000a7245 */ /* 0x000fe40000201000 */
[----:B------:R-:W0:Y:S01]  /*09c0*/  LDC R24, c[0x0][0x758] ;  /* 0x0001d600ff187b82 */ /* 0x000e220000000800 */
[----:B-1----:R-:W-:Y:S01]  /*09d0*/  ISETP.NE.U32.AND P0, PT, R26, RZ, PT ;  /* 0x000000ff1a00720c */ /* 0x002fe20003f05070 */
[----:B---3--:R-:W-:Y:S01]  /*09e0*/  IMAD.MOV R12, RZ, RZ, -R6 ;  /* 0x000000ffff0c7224 */ /* 0x008fe200078e0a06 */
[----:B------:R-:W-:Y:S01]  /*09f0*/  SHF.R.U32.HI R11, RZ, R14, R11 ;  /* 0x0000000eff0b7219 */ /* 0x000fe2000001160b */
[----:B------:R-:W-:Y:S01]  /*0a00*/  FMUL R10, R10, UR4 ;  /* 0x000000040a0a7c20 */ /* 0x000fe20008400000 */
[----:B------:R-:W-:-:S03]  /*0a10*/  ISETP.NE.AND.EX P0, PT, R27, RZ, PT, P0 ;  /* 0x000000ff1b00720c */ /* 0x000fc60003f05300 */
[----:B------:R-:W1:Y:S01]  /*0a20*/  LDC R18, c[0x0][0x148] ;  /* 0x00005200ff127b82 */ /* 0x000e620000000800 */
[----:B--2---:R-:W-:-:S07]  /*0a30*/  IMAD R6, R9, R12, R8 ;  /* 0x0000000c09067224 */ /* 0x004fce00078e0208 */
[----:B------:R-:W2:Y:S01]  /*0a40*/  LDC R22, c[0x0][0x700] ;  /* 0x0001c000ff167b82 */ /* 0x000ea20000000800 */
[-CC-:B----4-:R-:W-:Y:S02]  /*0a50*/  SHF.R.U64 R28, R20, R16.reuse, R11.reuse ;  /* 0x00000010141c7219 */ /* 0x190fe4000000120b */
[----:B------:R-:W-:Y:S01]  /*0a60*/  SHF.R.U32.HI R9, RZ, R16, R11 ;  /* 0x00000010ff097219 */ /* 0x000fe2000001160b */
[----:B------:R-:W-:Y:S01]  /*0a70*/  IMAD.MOV.U32 R11, RZ, RZ, 0x1 ;  /* 0x00000001ff0b7424 */ /* 0x000fe200078e00ff */
[----:B------:R3:W4:Y:S03]  /*0a80*/  F2I.U32.TRUNC.NTZ R16, R10 ;  /* 0x0000000a00107305 */ /* 0x000726000020f000 */
[----:B------:R-:W1:Y:S01]  /*0a90*/  LDC R19, c[0x0][0x748] ;  /* 0x0001d200ff137b82 */ /* 0x000e620000000800 */
[-C--:B0-----:R-:W-:Y:S02]  /*0aa0*/  SHF.L.U32 R8, R13, R24.reuse, RZ ;  /* 0x000000180d087219 */ /* 0x081fe400000006ff */
[----:B------:R-:W-:-:S02]  /*0ab0*/  SHF.R.U64 R30, R28, R24, R9 ;  /* 0x000000181c1e7219 */ /* 0x000fc40000001209 */
[----:B------:R-:W-:Y:S02]  /*0ac0*/  LOP3.LUT R15, RZ, R8, RZ, 0x33, !PT ;  /* 0x00000008ff0f7212 */ /* 0x000fe400078e33ff */
[-C--:B------:R-:W-:Y:S01]  /*0ad0*/  SHF.R.U32.HI R9, RZ, R24.reuse, R9 ;  /* 0x00000018ff097219 */ /* 0x080fe20000011609 */
[----:B------:R-:W0:Y:S01]  /*0ae0*/  LDC R21, c[0x0][0x738] ;  /* 0x0001ce00ff157b82 */ /* 0x000e220000000800 */
[----:B------:R-:W-:Y:S01]  /*0af0*/  SHF.L.U32 R14, R11, R24, RZ ;  /* 0x000000180b0e7219 */ /* 0x000fe200000006ff */
[----:B------:R-:W-:-:S06]  /*0b00*/  IMAD.MOV.U32 R8, RZ, RZ, R30 ;  /* 0x000000ffff087224 */ /* 0x000fcc00078e001e */
[----:B------:R-:W0:Y:S01]  /*0b10*/  LDC R23, c[0x0][0x710] ;  /* 0x0001c400ff177b82 */ /* 0x000e220000000800 */
[----:B---34-:R-:W-:Y:S05]  /*0b20*/  @!P0 BRA `(.L_x_7) ;  /* 0x0000000000288947 */ /* 0x018fea0003800000 */
[----:B------:R-:W3:Y:S02]  /*0b30*/  LDC R13, c[0x0][0x74c] ;  /* 0x0001d300ff0d7b82 */ /* 0x000ee40000000800 */
[----:B---3--:R-:W-:-:S05]  /*0b40*/  IADD3 R13, P0, R30, R13, RZ ;  /* 0x0000000d1e0d7210 */ /* 0x008fca0007f1e0ff */
        /* <DEDUP_REMOVED lines=8> */
.L_x_7:
[----:B-1----:R-:W-:Y:S01]  /*0bd0*/  SHF.R.U64 R8, R8, R19, R9 ;  /* 0x0000001308087219 */ /* 0x002fe20000001209 */
[----:B--2---:R-:W-:Y:S01]  /*0be0*/  VIADD R9, R22, 0xffffffff ;  /* 0xffffffff16097836 */ /* 0x004fe20000000000 */
[----:B------:R-:W-:Y:S01]  /*0bf0*/  LOP3.LUT R15, R28, R15, RZ, 0xc0, !PT ;  /* 0x0000000f1c0f7212 */ /* 0x000fe200078ec0ff */
[----:B------:R-:W-:Y:S02]  /*0c00*/  IMAD.MOV R16, RZ, RZ, -R16 ;  /* 0x000000ffff107224 */ /* 0x000fe400078e0a10 */
[----:B------:R-:W-:Y:S01]  /*0c10*/  IMAD.MOV R10, RZ, RZ, -R8 ;  /* 0x000000ffff0a7224 */ /* 0x000fe200078e0a08 */
[----:B------:R-:W-:Y:S01]  /*0c20*/  LOP3.LUT R9, R20, R9, RZ, 0xc0, !PT ;  /* 0x0000000914097212 */ /* 0x000fe200078ec0ff */
[----:B------:R-:W-:Y:S02]  /*0c30*/  @P3 IMAD R6, R18, R16, R7 ;  /* 0x0000001012063224 */ /* 0x000fe400078e0207 */
[----:B------:R-:W-:Y:S02]  /*0c40*/  IMAD R15, R14, R8, R15 ;  /* 0x000000080e0f7224 */ /* 0x000fe400078e020f */
[----:B0-----:R-:W-:-:S02]  /*0c50*/  IMAD R7, R10, R21, R30 ;  /* 0x000000150a077224 */ /* 0x001fc400078e021e */
[----:B------:R-:W-:Y:S02]  /*0c60*/  IMAD R6, R15, R23, R6 ;  /* 0x000000170f067224 */ /* 0x000fe400078e0206 */
[----:B------:R-:W-:Y:S02]  /*0c70*/  IMAD R7, R7, R22, R9 ;  /* 0x0000001607077224 */ /* 0x000fe400078e0209 */
[----:B------:R-:W-:Y:S02]  /*0c80*/  IMAD.MOV.U32 R10, RZ, RZ, 0x1 ;  /* 0x00000001ff0a7424 */ /* 0x000fe400078e00ff */
[----:B------:R-:W-:Y:S01]  /*0c90*/  IMAD.MOV.U32 R11, RZ, RZ, R25 ;  /* 0x000000ffff0b7224 */ /* 0x000fe200078e0019 */
[----:B------:R-:W-:Y:S02]  /*0ca0*/  SEL R16, R7, R6, !P3 ;  /* 0x0000000607107207 */ /* 0x000fe40005800000 */
[----:B------:R-:W-:-:S07]  /*0cb0*/  SEL R12, R6, R7, !P3 ;  /* 0x00000007060c7207 */ /* 0x000fce0005800000 */
.L_x_5:
[----:B------:R-:W-:-:S08]  /*0cc0*/  NOP ;  /* 0x0000000000007918 */ /* 0x000fd00000000000 */
[----:B------:R-:W0:Y:S02]  /*0cd0*/  USETMAXREG.TRY_ALLOC.CTAPOOL UP0, 0xe8 ;  /* 0x000000e8000079c8 */ /* 0x000e240008000600 */
[----:B0-----:R-:W-:-:S13]  /*0ce0*/  PLOP3.LUT P0, PT, PT, PT, UP0, 0x80, 0x0 ;  /* 0x000000000000781c */ /* 0x001fda0003f0f008 */
[----:B------:R-:W-:Y:S05]  /*0cf0*/  @!P0 BRA `(.L_x_5) ;  /* 0xfffffffc00f08947 */ /* 0x000fea000383ffff */
[----:B------:R-:W-:Y:S01]  /*0d00*/  ULDC.64 UR4, c[0x0][0x698] ;  /* 0x0001a60000047ab9 */ /* 0x000fe20000000a00 */
[----:B------:R-:W-:Y:S01]  /*0d10*/  ULDC.64 UR16, c[0x0][0x208] ;  /* 0x0000820000107ab9 */ /* 0x000fe20000000a00 */
[----:B------:R-:W-:-:S04]  /*0d20*/  ISETP.NE.U32.AND P0, PT, RZ, UR4, PT ;  /* 0x00000004ff007c0c */ /* 0x000fc8000bf05070 */
[----:B------:R-:W-:-:S13]  /*0d30*/  ISETP.NE.AND.EX P0, PT, RZ, UR5, PT, P0 ;  /* 0x00000005ff007c0c */ /* 0x000fda000bf05300 */
[----:B------:R-:W-:Y:S05]  /*0d40*/  @!P0 BRA `(.L_x_8) ;  /* 0x00000000001c8947 */ /* 0x000fea0003800000 */
[----:B------:R-:W0:Y:S02]  /*0d50*/  LDC.64 R6, c[0x0][0x698] ;  /* 0x0001a600ff067b82 */ /* 0x000e240000000a00 */
[----:B0-----:R-:W2:Y:S02]  /*0d60*/  LDG.E.64 R6, desc[UR16][R6.64] ;  /* 0x0000001006067981 */ /* 0x001ea4000c1e1b00 */
[----:B--2---:R-:W-:-:S04]  /*0d70*/  ISETP.NE.U32.AND P0, PT, R6, RZ, PT ;  /* 0x000000ff0600720c */ /* 0x004fc80003f05070 */
[----:B------:R-:W-:-:S13]  /*0d80*/  ISETP.NE.AND.EX P0, PT, R7, RZ, PT, P0 ;  /* 0x000000ff0700720c */ /* 0x000fda0003f05300 */
[----:B------:R-:W-:Y:S05]  /*0d90*/  @!P0 BRA `(.L_x_8) ;  /* 0x0000000000088947 */ /* 0x000fea0003800000 */
[----:B------:R0:W5:Y:S01]  /*0da0*/  LD.E R6, desc[UR16][R6.64] ;  /* 0x0000001006067980 */ /* 0x000162000c101900 */
[----:B------:R-:W-:Y:S05]  /*0db0*/  BRA `(.L_x_9) ;  /* 0x0000000000207947 */ /* 0x000fea0003800000 */
.L_x_8:
[----:B------:R-:W-:Y:S02]  /*0dc0*/  ULDC.64 UR4, c[0x0][0x688] ;  /* 0x0001a20000047ab9 */ /* 0x000fe40000000a00 */
[----:B------:R-:W-:-:S04]  /*0dd0*/  ISETP.NE.U32.AND P0, PT, RZ, UR4, PT ;  /* 0x00000004ff007c0c */ /* 0x000fc8000bf05070 */
[----:B------:R-:W-:-:S13]  /*0de0*/  ISETP.NE.AND.EX P0, PT, RZ, UR5, PT, P0 ;  /* 0x00000005ff007c0c */ /* 0x000fda000bf05300 */
[----:B------:R-:W-:Y:S05]  /*0df0*/  @!P0 BRA `(.L_x_10) ;  /* 0x00000000000c8947 */ /* 0x000fea0003800000 */
[----:B------:R-:W0:Y:S02]  /*0e00*/  LDC.64 R6, c[0x0][0x688] ;  /* 0x0001a200ff067b82 */ /* 0x000e240000000a00 */
[----:B0-----:R1:W5:Y:S01]  /*0e10*/  LDG.E R6, desc[UR16][R6.64] ;  /* 0x0000001006067981 */ /* 0x001362000c1e1900 */
[----:B------:R-:W-:Y:S05]  /*0e20*/  BRA `(.L_x_9) ;  /* 0x0000000000047947 */ /* 0x000fea0003800000 */
.L_x_10:
[----:B------:R-:W2:Y:S02]  /*0e30*/  LDC R6, c[0x0][0x680] ;  /* 0x0001a000ff067b82 */ /* 0x000ea40000000800 */
.L_x_9:
[----:B------:R-:W-:Y:S02]  /*0e40*/  ULDC.64 UR4, c[0x0][0x6a0] ;  /* 0x0001a80000047ab9 */ /* 0x000fe40000000a00 */
[----:B------:R-:W-:-:S04]  /*0e50*/  ISETP.NE.U32.AND P0, PT, RZ, UR4, PT ;  /* 0x00000004ff007c0c */ /* 0x000fc8000bf05070 */
[----:B------:R-:W-:-:S13]  /*0e60*/  ISETP.NE.AND.EX P0, PT, RZ, UR5, PT, P0 ;  /* 0x00000005ff007c0c */ /* 0x000fda000bf05300 */
[----:B------:R-:W-:Y:S05]  /*0e70*/  @!P0 BRA `(.L_x_11) ;  /* 0x00000000001c8947 */ /* 0x000fea0003800000 */
[----:B------:R-:W3:Y:S02]  /*0e80*/  LDC.64 R8, c[0x0][0x6a0] ;  /* 0x0001a800ff087b82 */ /* 0x000ee40000000a00 */
[----:B---3--:R-:W3:Y:S02]  /*0e90*/  LDG.E.64 R8, desc[UR16][R8.64] ;  /* 0x0000001008087981 */ /* 0x008ee4000c1e1b00 */
[----:B---3--:R-:W-:-:S04]  /*0ea0*/  ISETP.NE.U32.AND P0, PT, R8, RZ, PT ;  /* 0x000000ff0800720c */ /* 0x008fc80003f05070 */
[----:B------:R-:W-:-:S13]  /*0eb0*/  ISETP.NE.AND.EX P0, PT, R9, RZ, PT, P0 ;  /* 0x000000ff0900720c */ /* 0x000fda0003f05300 */
[----:B------:R-:W-:Y:S05]  /*0ec0*/  @!P0 BRA `(.L_x_11) ;  /* 0x0000000000088947 */ /* 0x000fea0003800000 */
[----:B------:R3:W5:Y:S01]  /*0ed0*/  LD.E R8, desc[UR16][R8.64] ;  /* 0x0000001008087980 */ /* 0x000762000c101900 */
[----:B------:R-:W-:Y:S05]  /*0ee0*/  BRA `(.L_x_12) ;  /* 0x0000000000207947 */ /* 0x000fea0003800000 */
.L_x_11:
[----:B------:R-:W-:Y:S02]  /*0ef0*/  ULDC.64 UR4, c[0x0][0x690] ;  /* 0x0001a40000047ab9 */ /* 0x000fe40000000a00 */
[----:B------:R-:W-:-:S04]  /*0f00*/  ISETP.NE.U32.AND P0, PT, RZ, UR4, PT ;  /* 0x00000004ff007c0c */ /* 0x000fc8000bf05070 */
[----:B------:R-:W-:-:S13]  /*0f10*/  ISETP.NE.AND.EX P0, PT, RZ, UR5, PT, P0 ;  /* 0x00000005ff007c0c */ /* 0x000fda000bf05300 */
[----:B------:R-:W-:Y:S05]  /*0f20*/  @!P0 BRA `(.L_x_13) ;  /* 0x00000000000c8947 */ /* 0x000fea0003800000 */
[----:B------:R-:W3:Y:S02]  /*0f30*/  LDC.64 R8, c[0x0][0x690] ;  /* 0x0001a400ff087b82 */ /* 0x000ee40000000a00 */
[----:B---3--:R4:W5:Y:S01]  /*0f40*/  LDG.E R8, desc[UR16][R8.64] ;  /* 0x0000001008087981 */ /* 0x008962000c1e1900 */
[----:B------:R-:W-:Y:S05]  /*0f50*/  BRA `(.L_x_12) ;  /* 0x0000000000047947 */ /* 0x000fea0003800000 */
.L_x_13:
[----:B------:R-:W3:Y:S02]  /*0f60*/  LDC R8, c[0x0][0x684] ;  /* 0x0001a100ff087b82 */ /* 0x000ee40000000800 */
.L_x_12:
[----:B------:R-:W-:-:S13]  /*0f70*/  LOP3.LUT P0, RZ, R10, 0xff, RZ, 0xc0, !PT ;  /* 0x000000ff0aff7812 */ /* 0x000fda000780c0ff */
[----:B------:R-:W-:Y:S05]  /*0f80*/  @!P0 EXIT ;  /* 0x000000000000894d */ /* 0x000fea0003800000 */
[----:B------:R-:W-:Y:S01]  /*0f90*/  ULDC UR4, c[0x0][0x28c] ;  /* 0x0000a30000047ab9 */ /* 0x000fe20000000800 */
[----:B------:R-:W-:Y:S01]  /*0fa0*/  LOP3.LUT R92, R4, 0x1, RZ, 0xfc, !PT ;  /* 0x00000001045c7812 */ /* 0x000fe200078efcff */
[----:B------:R-:W-:-:S04]  /*0fb0*/  UIADD3 UR4, UR4, 0x3f, URZ ;  /* 0x0000003f04047890 */ /* 0x000fc8000fffe03f */
[----:B------:R-:W-:-:S04]  /*0fc0*/  USHF.R.S32.HI UR5, URZ, 0x1f, UR4 ;  /* 0x0000001f3f057899 */ /* 0x000fc80008011404 */
[----:B------:R-:W-:-:S03]  /*0fd0*/  ULEA.HI UR5, UR5, UR4, URZ, 0x6 ;  /* 0x0000000405057291 */ /* 0x000fc6000f8f303f */
[----:B------:R-:W-:Y:S01]  /*0fe0*/  UMOV UR4, URZ ;  /* 0x0000003f00047c82 */ /* 0x000fe20008000000 */
[----:B------:R-:W-:-:S03]  /*0ff0*/  USHF.R.S32.HI UR6, URZ, 0x6, UR5 ;  /* 0x000000063f067899 */ /* 0x000fc60008011405 */
[----:B------:R-:W-:-:S09]  /*1000*/  UMOV UR5, URZ ;  /* 0x0000003f00057c82 */ /* 0x000fd20008000000 */
.L_x_150:
[----:B01----:R-:W-:Y:S02]  /*1010*/  LOP3.LUT R7, R0, 0x80, RZ, 0xc0, !PT ;  /* 0x0000008000077812 */ /* 0x003fe400078ec0ff */
[----:B------:R-:W-:Y:S02]  /*1020*/  CS2R R86, SRZ ;  /* 0x0000000000567805 */ /* 0x000fe4000001ff00 */
[----:B------:R-:W-:Y:S02]  /*1030*/  CS2R R24, SRZ ;  /* 0x0000000000187805 */ /* 0x000fe4000001ff00 */
[----:B------:R-:W-:Y:S02]  /*1040*/  CS2R R26, SRZ ;  /* 0x00000000001a7805 */ /* 0x000fe4000001ff00 */
[----:B---34-:R-:W-:Y:S02]  /*1050*/  SHF.R.U32.HI R9, RZ, 0x7, R7 ;  /* 0x00000007ff097819 */ /* 0x018fe40000011607 */
[----:B------:R-:W-:-:S02]  /*1060*/  CS2R R28, SRZ ;  /* 0x00000000001c7805 */ /* 0x000fc4000001ff00 */
[----:B------:R-:W-:Y:S02]  /*1070*/  VIMNMX R7, RZ, UR6, PT ;  /* 0x00000006ff077c48 */ /* 0x000fe4000bfe0100 */
[----:B------:R-:W-:Y:S02]  /*1080*/  CS2R R30, SRZ ;  /* 0x00000000001e7805 */ /* 0x000fe4000001ff00 */
[----:B------:R-:W-:Y:S02]  /*1090*/  CS2R R32, SRZ ;  /* 0x0000000000207805 */ /* 0x000fe4000001ff00 */
[----:B------:R-:W-:Y:S01]  /*10a0*/  CS2R R34, SRZ ;  /* 0x0000000000227805 */ /* 0x000fe2000001ff00 */
[----:B------:R-:W0:Y:S01]  /*10b0*/  SHFL.IDX PT, R9, R9, RZ, 0x1f ;  /* 0x00001fff09097589 */ /* 0x000e2200000e0000 */
[----:B------:R-:W-:Y:S02]  /*10c0*/  IADD3 R7, -R7, UR6, RZ ;  /* 0x0000000607077c10 */ /* 0x000fe4000fffe1ff */
[----:B------:R-:W-:-:S02]  /*10d0*/  CS2R R36, SRZ ;  /* 0x0000000000247805 */ /* 0x000fc4000001ff00 */
[----:B------:R-:W-:Y:S02]  /*10e0*/  CS2R R38, SRZ ;  /* 0x0000000000267805 */ /* 0x000fe4000001ff00 */
[----:B------:R-:W-:Y:S02]  /*10f0*/  CS2R R40, SRZ ;  /* 0x0000000000287805 */ /* 0x000fe4000001ff00 */
[----:B------:R-:W-:Y:S02]  /*1100*/  ISETP.GE.AND P0, PT, R7, 0x1, PT ;  /* 0x000000010700780c */ /* 0x000fe40003f06270 */
[----:B------:R-:W-:Y:S02]  /*1110*/  CS2R R42, SRZ ;  /* 0x00000000002a7805 */ /* 0x000fe4000001ff00 */
[----:B------:R-:W-:Y:S02]  /*1120*/  CS2R R44, SRZ ;  /* 0x00000000002c7805 */ /* 0x000fe4000001ff00 */
[----:B------:R-:W-:-:S02]  /*1130*/  CS2R R46, SRZ ;  /* 0x00000000002e7805 */ /* 0x000fc4000001ff00 */
[----:B------:R-:W-:Y:S02]  /*1140*/  CS2R R48, SRZ ;  /* 0x0000000000307805 */ /* 0x000fe4000001ff00 */
[----:B------:R-:W-:Y:S02]  /*1150*/  CS2R R50, SRZ ;  /* 0x0000000000327805 */ /* 0x000fe4000001ff00 */
[----:B------:R-:W-:Y:S02]  /*1160*/  CS2R R52, SRZ ;  /* 0x0000000000347805 */ /* 0x000fe4000001ff00 */
        /* <DEDUP_REMOVED lines=12> */
[----:B0-----:R-:W-:Y:S02]  /*1230*/  R2UR UR7, R9 ;  /* 0x00000000090772ca */ /* 0x001fe400000e0000 */
[----:B------:R-:W-:Y:S02]  /*1240*/  CS2R R78, SRZ ;  /* 0x00000000004e7805 */ /* 0x000fe4000001ff00 */
[----:B------:R-:W-:-:S02]  /*1250*/  CS2R R80, SRZ ;  /* 0x0000000000507805 */ /* 0x000fc4000001ff00 */
[----:B------:R-:W-:Y:S02]  /*1260*/  CS2R R82, SRZ ;  /* 0x0000000000527805 */ /* 0x000fe4000001ff00 */
[----:B------:R-:W-:Y:S01]  /*1270*/  CS2R R84, SRZ ;  /* 0x0000000000547805 */ /* 0x000fe2000001ff00 */
[----:B--2--5:R-:W-:Y:S06]  /*1280*/  @!P0 BRA `(.L_x_14) ;  /* 0x0000000400308947 */ /* 0x024fec0003800000 */
[----:B------:R-:W0:Y:S01]  /*1290*/  S2UR UR10, SR_CgaCtaId ;  /* 0x00000000000a79c3 */ /* 0x000e220000008800 */
[----:B------:R-:W-:Y:S01]  /*12a0*/  ULEA.HI UR8, UR7, UR7, URZ, 0x1 ;  /* 0x0000000707087291 */ /* 0x000fe2000f8f083f */
[----:B------:R-:W-:Y:S01]  /*12b0*/  IMAD.U32 R15, RZ, RZ, UR4 ;  /* 0x00000004ff0f7e24 */ /* 0x000fe2000f8e00ff */
[----:B------:R-:W-:Y:S01]  /*12c0*/  UMOV UR9, 0x400 ;  /* 0x0000040000097882 */ /* 0x000fe20000000000 */
[----:B------:R-:W-:Y:S02]  /*12d0*/  UPLOP3.LUT UP0, UPT, UPT, UPT, UPT, 0x40, 0x0 ;  /* 0x000000000000789c */ /* 0x000fe40003f0e870 */
[----:B------:R-:W-:Y:S01]  /*12e0*/  ULOP3.LUT UR8, UR8, 0xffffe, URZ, 0xc0, !UPT ;  /* 0x000ffffe08087892 */ /* 0x000fe2000f8ec03f */
[----:B------:R-:W-:Y:S01]  /*12f0*/  UMOV UR12, UR5 ;  /* 0x00000005000c7c82 */ /* 0x000fe20008000000 */
[----:B------:R-:W-:Y:S02]  /*1300*/  UMOV UR13, UR5 ;  /* 0x00000005000d7c82 */ /* 0x000fe40008000000 */
[----:B------:R-:W-:-:S02]  /*1310*/  UIADD3 UR8, UR7, -UR8, URZ ;  /* 0x8000000807087290 */ /* 0x000fc4000fffe03f */
[----:B0-----:R-:W-:-:S04]  /*1320*/  ULEA UR9, UR10, UR9, 0x18 ;  /* 0x000000090a097291 */ /* 0x001fc8000f8ec03f */
[----:B------:R-:W-:-:S04]  /*1330*/  ULEA UR8, UR8, UR9, 0xc ;  /* 0x0000000908087291 */ /* 0x000fc8000f8e603f */
[----:B------:R-:W-:-:S04]  /*1340*/  UIADD3 UR8, UR8, 0x180, URZ ;  /* 0x0000018008087890 */ /* 0x000fc8000fffe03f */
[----:B------:R-:W-:-:S04]  /*1350*/  USHF.R.U32.HI UR8, URZ, 0x4, UR8 ;  /* 0x000000043f087899 */ /* 0x000fc80008011608 */
[----:B------:R-:W-:-:S12]  /*1360*/  ULOP3.LUT UR7, UR8, 0x3fff, URZ, 0xc0, !UPT ;  /* 0x00003fff08077892 */ /* 0x000fd8000f8ec03f */
.L_x_21:
[----:B------:R-:W-:-:S13]  /*1370*/  ISETP.NE.AND P1, PT, R92, 0x3, PT ;  /* 0x000000035c00780c */ /* 0x000fda0003f25270 */
[----:B01----:R-:W-:Y:S05]  /*1380*/  @!P1 BRA `(.L_x_15) ;  /* 0x0000000000049947 */ /* 0x003fea0003800000 */
[----:B------:R-:W-:Y:S01]  /*1390*/  BPT.TRAP 0x1 ;  /* 0x000000040000795c */ /* 0x000fe20000300000 */
.L_x_15:
[----:B------:R-:W0:Y:S01]  /*13a0*/  S2UR UR9, SR_CgaCtaId ;  /* 0x00000000000979c3 */ /* 0x000e220000008800 */
[----:B------:R-:W-:Y:S01]  /*13b0*/  UMOV UR8, 0x400 ;  /* 0x0000040000087882 */ /* 0x000fe20000000000 */
[----:B------:R-:W-:Y:S01]  /*13c0*/  SHF.L.U32 R13, R15, 0x1f, RZ ;  /* 0x0000001f0f0d7819 */ /* 0x000fe200000006ff */
[----:B0-----:R-:W-:-:S04]  /*13d0*/  ULEA UR15, UR9, UR8, 0x18 ;  /* 0x00000008090f7291 */ /* 0x001fc8000f8ec03f */
[----:B------:R-:W-:-:S09]  /*13e0*/  ULEA UR8, UR12, UR15, 0x3 ;  /* 0x0000000f0c087291 */ /* 0x000fd2000f8e183f */
[----:B------:R0:W1:Y:S01]  /*13f0*/  SYNCS.PHASECHK.TRANS64.TRYWAIT P0, [UR8], R13 ;  /* 0x0000000dff0075a7 */ /* 0x0000620008000148 */
[----:B------:R-:W-:Y:S05]  /*1400*/  @!P1 BRA `(.L_x_16) ;  /* 0x0000000000049947 */ /* 0x000fea0003800000 */
[----:B------:R-:W-:Y:S01]  /*1410*/  BPT.TRAP 0x1 ;  /* 0x000000040000795c */ /* 0x000fe20000300000 */
.L_x_16:
[C---:B------:R-:W-:Y:S02]  /*1420*/  IMAD.SHL.U32 R9, R0.reuse, 0x20, RZ ;  /* 0x0000002000097824 */ /* 0x040fe400078e00ff */
[C---:B------:R-:W-:Y:S02]  /*1430*/  IMAD.SHL.U32 R10, R0.reuse, 0x200, RZ ;  /* 0x00000200000a7824 */ /* 0x040fe400078e00ff */
[----:B------:R-:W-:Y:S01]  /*1440*/  IMAD.SHL.U32 R14, R0, 0x10, RZ ;  /* 0x00000010000e7824 */ /* 0x000fe200078e00ff */
[----:B------:R-:W-:-:S04]  /*1450*/  LOP3.LUT R9, R9, 0x1c00, RZ, 0xc0, !PT ;  /* 0x00001c0009097812 */ /* 0x000fc800078ec0ff */
[----:B------:R-:W-:Y:S01]  /*1460*/  LOP3.LUT R9, R9, 0x200, R10, 0xf8, !PT ;  /* 0x0000020009097812 */ /* 0x000fe200078ef80a */
[----:B-1----:R-:W-:Y:S06]  /*1470*/  @P0 BRA `(.L_x_17) ;  /* 0x0000000000080947 */ /* 0x002fec0003800000 */
[----:B------:R-:W1:Y:S02]  /*1480*/  SYNCS.PHASECHK.TRANS64.TRYWAIT P0, [UR8], R13 ;  /* 0x0000000dff0075a7 */ /* 0x000e640008000148 */
[----:B-1----:R-:W-:Y:S05]  /*1490*/  @!P0 BRA `(.L_x_18) ;  /* 0x0000007000108947 */ /* 0x002fea0003800000 */
.L_x_17:
[----:B------:R-:W-:Y:S01]  /*14a0*/  USHF.L.U32 UR8, UR12, 0xa, URZ ;  /* 0x0000000a0c087899 */ /* 0x000fe2000800063f */
[----:B------:R-:W-:Y:S01]  /*14b0*/  LOP3.LUT R9, R9, 0x1c0, R14, 0xf8, !PT ;  /* 0x000001c009097812 */ /* 0x000fe200078ef80e */
[----:B------:R-:W-:Y:S02]  /*14c0*/  UIADD3 UR9, UR15, 0x12180, URZ ;  /* 0x000121800f097890 */ /* 0x000fe4000fffe03f */
[----:B------:R-:W-:Y:S02]  /*14d0*/  ULOP3.LUT UR14, UR7, 0x10000, URZ, 0xfc, !UPT ;  /* 0x00010000070e7892 */ /* 0x000fe4000f8efc3f */
[----:B------:R-:W-:Y:S01]  /*14e0*/  LEA.HI R9, R9, UR8, RZ, 0x1d ;  /* 0x0000000809097c11 */ /* 0x000fe2000f8fe8ff */
[----:B------:R-:W-:Y:S02]  /*14f0*/  USHF.R.U32.HI UR9, URZ, 0x4, UR9 ;  /* 0x000000043f097899 */ /* 0x000fe40008011609 */
[----:B------:R-:W-:Y:S02]  /*1500*/  ULEA UR14, UR12, UR14, 0x9 ;  /* 0x0000000e0c0e7291 */ /* 0x000fe4000f8e483f */
[----:B------:R-:W3:Y:S01]  /*1510*/  LDS.64 R88, [R9+UR15+0x36180] ;  /* 0x0361800f09587984 */ /* 0x000ee20008000a00 */
[----:B------:R-:W-:Y:S01]  /*1520*/  ULOP3.LUT UR9, UR9, 0x3fff, URZ, 0xc0, !UPT ;  /* 0x00003fff09097892 */ /* 0x000fe2000f8ec03f */
[----:B------:R-:W-:-:S03]  /*1530*/  UMOV UR11, 0x40000040 ;  /* 0x40000040000b7882 */ /* 0x000fc60000000000 */
[----:B------:R-:W-:-:S04]  /*1540*/  ULOP3.LUT UR9, UR9, 0x10000, URZ, 0xfc, !UPT ;  /* 0x0001000009097892 */ /* 0x000fc8000f8efc3f */
[----:B------:R-:W-:-:S03]  /*1550*/  UIADD3 UR10, UR8, UR9, URZ ;  /* 0x00000009080a7290 */ /* 0x000fc6000fffe03f */
[----:B------:R-:W-:Y:S01]  /*1560*/  UMOV UR8, UR14 ;  /* 0x0000000e00087c82 */ /* 0x000fe20008000000 */
[----:B------:R-:W-:Y:S01]  /*1570*/  UMOV UR9, 0x80000020 ;  /* 0x8000002000097882 */ /* 0x000fe20000000000 */
[----:B---3--:R-:W-:-:S06]  /*1580*/  WARPGROUP.ARRIVE ;  /* 0x00000000000079c5 */ /* 0x008fcc0000000000 */
[----:B------:R-:W-:Y:S01]  /*1590*/  HGMMA.SP.64x128x32.F32.BF16 R24, gdesc[UR8], R24, UP0, R88, 0x0 ;  /* 0x09e05800081879f0 */ /* 0x000fe2000bf01a18 */
[----:B------:R-:W-:Y:S02]  /*15a0*/  UIADD3 UR8, UR14, 0x2, URZ ;  /* 0x000000020e087890 */ /* 0x000fe4000fffe03f */
[----:B------:R-:W-:Y:S01]  /*15b0*/  UIADD3 UR10, UR10, 0x4, URZ ;  /* 0x000000040a0a7890 */ /* 0x000fe2000fffe03f */
[----:B------:R-:W-:Y:S01]  /*15c0*/  UMOV UR9, 0x80000020 ;  /* 0x8000002000097882 */ /* 0x000fe20000000000 */
[----:B------:R-:W-:-:S11]  /*15d0*/  UMOV UR11, 0x40000040 ;  /* 0x40000040000b7882 */ /* 0x000fd60000000000 */
[----:B------:R-:W-:Y:S03]  /*15e0*/  HGMMA.SP.64x128x32.F32.BF16 R24, gdesc[UR8], R24, R89, 0x0, gsb0 ;  /* 0x09e05900081879f0 */ /* 0x000fe60008001a18 */
[----:B------:R-:W-:Y:S02]  /*15f0*/  WARPGROUP.DEPBAR.LE gsb0, 0x0 ;  /* 0x00008000000079c5 */ /* 0x000fe40000010000 */
[----:B------:R-:W-:Y:S05]  /*1600*/  @!P1 BRA `(.L_x_19) ;  /* 0x0000000000049947 */ /* 0x000fea0003800000 */
[----:B------:R-:W-:Y:S01]  /*1610*/  BPT.TRAP 0x1 ;  /* 0x000000040000795c */ /* 0x000fe20000300000 */
.L_x_19:
[----:B------:R-:W-:Y:S01]  /*1620*/  ULEA UR8, UR13, UR15, 0x3 ;  /* 0x0000000f0d087291 */ /* 0x000fe2000f8e183f */
[----:B------:R-:W-:-:S03]  /*1630*/  ISETP.GT.U32.AND P0, PT, R4, 0x1, PT ;  /* 0x000000010400780c */ /* 0x000fc60003f04070 */
[----:B------:R-:W-:-:S04]  /*1640*/  UIADD3 UR8, UR8, 0x48, URZ ;  /* 0x0000004808087890 */ /* 0x000fc8000fffe03f */
[----:B------:R-:W-:-:S09]  /*1650*/  UPRMT UR8, URZ, 0x654, UR8 ;  /* 0x000006543f087896 */ /* 0x000fd20008000008 */
[----:B------:R-:W-:Y:S01]  /*1660*/  SYNCS.ARRIVE.TRANS64.RED.A1T0 RZ, [UR8], RZ ;  /* 0x000000ffffff79a7 */ /* 0x000fe20008100408 */
[----:B------:R-:W-:Y:S05]  /*1670*/  @P0 BRA `(.L_x_20) ;  /* 0x0000000000040947 */ /* 0x000fea0003800000 */
[----:B------:R-:W-:Y:S01]  /*1680*/  BPT.TRAP 0x1 ;  /* 0x000000040000795c */ /* 0x000fe20000300000 */
.L_x_20:
[----:B------:R-:W-:Y:S01]  /*1690*/  UIADD3 UR12, UR12, 0x1, URZ ;  /* 0x000000010c0c7890 */ /* 0x000fe2000fffe03f */
[C---:B------:R-:W-:Y:S01]  /*16a0*/  ISETP.GT.AND P0, PT, R7.reuse, 0x1, PT ;  /* 0x000000010700780c */ /* 0x040fe20003f04270 */
[----:B------:R-:W-:Y:S01]  /*16b0*/  UIADD3 UR13, UR13, 0x1, URZ ;  /* 0x000000010d0d7890 */ /* 0x000fe2000fffe03f */
[----:B------:R-:W-:Y:S01]  /*16c0*/  VIADD R7, R7, 0xffffffff ;  /* 0xffffffff07077836 */ /* 0x000fe20000000000 */
[----:B------:R-:W-:Y:S02]  /*16d0*/  UISETP.NE.AND UP0, UPT, UR12, 0x9, UPT ;  /* 0x000000090c00788c */ /* 0x000fe4000bf05270 */
[----:B------:R-:W-:Y:S02]  /*16e0*/  UISETP.NE.AND UP1, UPT, UR13, 0x9, UPT ;  /* 0x000000090d00788c */ /* 0x000fe4000bf25270 */
[----:B------:R-:W-:Y:S02]  /*16f0*/  USEL UR8, URZ, 0x1, UP0 ;  /* 0x000000013f087887 */ /* 0x000fe40008000000 */
[----:B------:R-:W-:-:S02]  /*1700*/  USEL UR12, UR12, URZ, UP0 ;  /* 0x0000003f0c0c7287 */ /* 0x000fc40008000000 */
[----:B------:R-:W-:Y:S02]  /*1710*/  USEL UR13, UR13, URZ, UP1 ;  /* 0x0000003f0d0d7287 */ /* 0x000fe40008800000 */
[----:B------:R-:W-:Y:S01]  /*1720*/  UPLOP3.LUT UP0, UPT, UPT, UPT, UPT, 0x80, 0x0 ;  /* 0x000000000000789c */ /* 0x000fe20003f0f070 */
[----:B------:R-:W-:Y:S01]  /*1730*/  LOP3.LUT R15, R15, UR8, RZ, 0x3c, !PT ;  /* 0x000000080f0f7c12 */ /* 0x000fe2000f8e3cff */
[----:B------:R-:W-:Y:S09]  /*1740*/  @P0 BRA `(.L_x_21) ;  /* 0xfffffffc00080947 */ /* 0x000ff2000383ffff */
.L_x_14:
[----:B------:R-:W3:Y:S01]  /*1750*/  LDC R17, c[0x0][0x288] ;  /* 0x0000a200ff117b82 */ /* 0x000ee20000000800 */
[----:B------:R-:W-:Y:S01]  /*1760*/  LOP3.LUT R7, R0, 0x60, RZ, 0xc0, !PT ;  /* 0x0000006000077812 */ /* 0x000fe200078ec0ff */
[----:B------:R-:W-:Y:S01]  /*1770*/  IMAD.SHL.U32 R18, R16, 0x80, RZ ;  /* 0x0000008010127824 */ /* 0x000fe200078e00ff */
[--C-:B------:R-:W-:Y:S01]  /*1780*/  SHF.R.U32.HI R9, RZ, 0x2, R0.reuse ;  /* 0x00000002ff097819 */ /* 0x100fe20000011600 */
[----:B------:R-:W-:Y:S01]  /*1790*/  UIADD3 UR5, UR6, UR5, URZ ;  /* 0x0000000506057290 */ /* 0x000fe2000fffe03f */
[----:B------:R-:W-:Y:S01]  /*17a0*/  SHF.R.U32.HI R7, RZ, 0x5, R7 ;  /* 0x00000005ff077819 */ /* 0x000fe20000011607 */
[----:B------:R-:W-:Y:S01]  /*17b0*/  ULDC UR12, c[0x0][0x284] ;  /* 0x0000a100000c7ab9 */ /* 0x000fe20000000800 */
[----:B-1----:R-:W-:Y:S01]  /*17c0*/  LOP3.LUT R10, R9, 0x7, RZ, 0xc0, !PT ;  /* 0x00000007090a7812 */ /* 0x002fe200078ec0ff */
[----:B------:R-:W-:Y:S01]  /*17d0*/  UISETP.GT.U32.AND UP0, UPT, UR5, 0x8, UPT ;  /* 0x000000080500788c */ /* 0x000fe2000bf04070 */
[----:B------:R-:W-:Y:S01]  /*17e0*/  SHF.R.U32.HI R14, RZ, 0x1, R0 ;  /* 0x00000001ff0e7819 */ /* 0x000fe20000011600 */
[----:B------:R-:W-:Y:S01]  /*17f0*/  IMAD.SHL.U32 R9, R7, 0x10, RZ ;  /* 0x0000001007097824 */ /* 0x000fe200078e00ff */
[----:B------:R-:W-:Y:S01]  /*1800*/  UISETP.GE.U32.AND UP1, UPT, UR6, 0x9, UPT ;  /* 0x000000090600788c */ /* 0x000fe2000bf26070 */
[----:B------:R-:W-:Y:S01]  /*1810*/  SHF.R.S32.HI R20, RZ, 0x1f, R11 ;  /* 0x0000001fff147819 */ /* 0x000fe2000001140b */
[----:B------:R-:W-:Y:S01]  /*1820*/  UISETP.LT.U32.AND UP0, UPT, UR6, 0x9, UP0 ;  /* 0x000000090600788c */ /* 0x000fe20008701070 */
[----:B------:R-:W-:-:S02]  /*1830*/  WARPGROUP.DEPBAR.LE gsb0, 0x0 ;  /* 0x00008000000079c5 */ /* 0x000fc40000010000 */
[--C-:B------:R-:W-:Y:S01]  /*1840*/  LOP3.LUT R9, R9, 0xfffffff0, R10.reuse, 0xe2, !PT ;  /* 0xfffffff009097812 */ /* 0x100fe200078ee20a */
[----:B------:R-:W-:Y:S01]  /*1850*/  IMAD R10, R7, -0x10, -R10 ;  /* 0xfffffff0070a7824 */ /* 0x000fe200078e0a0a */
[----:B------:R-:W-:Y:S01]  /*1860*/  LOP3.LUT R7, R5, 0x1, RZ, 0xc0, !PT ;  /* 0x0000000105077812 */ /* 0x000fe200078ec0ff */
[----:B------:R-:W-:Y:S01]  /*1870*/  ULDC.64 UR10, c[0x0][0x6d0] ;  /* 0x0001b400000a7ab9 */ /* 0x000fe20000000a00 */
[----:B------:R-:W-:Y:S01]  /*1880*/  LOP3.LUT R14, R9, 0x40, R14, 0xf8, !PT ;  /* 0x00000040090e7812 */ /* 0x000fe200078ef80e */
[----:B------:R-:W-:Y:S01]  /*1890*/  IMAD.SHL.U32 R9, R12, 0x80, RZ ;  /* 0x000000800c097824 */ /* 0x000fe200078e00ff */
[----:B------:R-:W-:Y:S01]  /*18a0*/  UIMAD.WIDE.U32 UR8, UR5, 0x38e38e39, URZ ;  /* 0x38e38e39050878a5 */ /* 0x000fe2000f8e003f */
[----:B------:R-:W-:Y:S01]  /*18b0*/  IMAD R10, R7, -0x40, R10 ;  /* 0xffffffc0070a7824 */ /* 0x000fe200078e020a */
[----:B---3--:R-:W-:Y:S01]  /*18c0*/  ISETP.GE.AND P0, PT, R18, R17, PT ;  /* 0x000000111200720c */ /* 0x008fe20003f06270 */
[----:B------:R-:W-:Y:S01]  /*18d0*/  USEL UR7, URZ, 0x1, !UP0 ;  /* 0x000000013f077887 */ /* 0x000fe2000c000000 */
[----:B------:R-:W-:Y:S01]  /*18e0*/  LOP3.LUT R14, R14, R9, RZ, 0xfc, !PT ;  /* 0x000000090e0e7212 */ /* 0x000fe200078efcff */
[----:B------:R-:W-:Y:S01]  /*18f0*/  IMAD R12, R20, UR10, RZ ;  /* 0x0000000a140c7c24 */ /* 0x000fe2000f8e02ff */
[----:B------:R-:W-:Y:S01]  /*1900*/  ISETP.GE.OR P0, PT, R9, UR12, P0 ;  /* 0x0000000c09007c0c */ /* 0x000fe20008706670 */
[----:B------:R-:W-:Y:S01]  /*1910*/  USHF.R.U32.HI UR8, URZ, 0x1, UR9 ;  /* 0x000000013f087899 */ /* 0x000fe20008011609 */
[----:B------:R-:W-:Y:S01]  /*1920*/  LOP3.LUT R7, R0, 0x3, RZ, 0xc0, !PT ;  /* 0x0000000300077812 */ /* 0x000fe200078ec0ff */
[----:B------:R-:W-:Y:S01]  /*1930*/  ULOP3.LUT UR4, UR4, UR7, URZ, 0x3c, !UPT ;  /* 0x0000000704047292 */ /* 0x000fe2000f8e3c3f */
[----:B------:R-:W-:Y:S01]  /*1940*/  SHF.R.S32.HI R15, RZ, 0x1f, R14 ;  /* 0x0000001fff0f7819 */ /* 0x000fe2000001140e */
[----:B------:R-:W-:Y:S01]  /*1950*/  IMAD R19, R11, UR11, R12 ;  /* 0x0000000b0b137c24 */ /* 0x000fe2000f8e020c */
[----:B------:R-:W-:Y:S01]  /*1960*/  UIMAD UR5, UR8, -0x9, UR5 ;  /* 0xfffffff7080578a4 */ /* 0x000fe2000f8e0205 */
[----:B------:R-:W-:Y:S01]  /*1970*/  IMAD R17, R7, -0x2, R17 ;  /* 0xfffffffe07117824 */ /* 0x000fe200078e0211 */
[----:B------:R-:W-:Y:S01]  /*1980*/  @UP1 ULOP3.LUT UR4, UR4, 0x1, UR8, 0x78, !UPT ;  /* 0x0000000104041892 */ /* 0x000fe2000f8e7808 */
[----:B0-----:R-:W-:Y:S01]  /*1990*/  IMAD.WIDE.U32 R12, R11, UR10, R14 ;  /* 0x0000000a0b0c7c25 */ /* 0x001fe2000f8e000e */
[----:B------:R-:W-:-:S03]  /*19a0*/  IADD3 R7, -R9, UR12, R10 ;  /* 0x0000000c09077c10 */ /* 0x000fc6000fffe10a */
[----:B------:R-:W-:Y:S02]  /*19b0*/  IMAD.IADD R13, R13, 0x1, R19 ;  /* 0x000000010d0d7824 */ /* 0x000fe400078e0213 */
[----:B------:R-:W-:Y:S02]  /*19c0*/  IMAD.IADD R10, R17, 0x1, -R18 ;  /* 0x00000001110a7824 */ /* 0x000fe400078e0a12 */
[----:B------:R-:W-:Y:S01]  /*19d0*/  IMAD.MOV.U32 R9, RZ, RZ, -0x1 ;  /* 0xffffffffff097424 */ /* 0x000fe200078e00ff */
[----:B------:R-:W-:Y:S06]  /*19e0*/  @P0 BRA `(.L_x_22) ;  /* 0x0000004800a00947 */ /* 0x000fec0003800000 */
[----:B------:R-:W0:Y:S01]  /*19f0*/  LDC.64 R96, c[0x0][0x6c8] ;  /* 0x0001b200ff607b82 */ /* 0x000e220000000a00 */
[----:B------:R-:W-:Y:S01]  /*1a00*/  IMAD.WIDE R16, R16, 0x80, RZ ;  /* 0x0000008010107825 */ /* 0x000fe200078e02ff */
[----:B-----5:R-:W-:Y:S01]  /*1a10*/  FSETP.NEU.AND P1, PT, R8, RZ, PT ;  /* 0x000000ff0800720b */ /* 0x020fe20003f2d000 */
[----:B------:R-:W-:Y:S01]  /*1a20*/  BSSY B0, `(.L_x_22) ;  /* 0x00004a4000007945 */ /* 0x000fe20003800000 */
[----:B------:R-:W-:Y:S01]  /*1a30*/  ISETP.GT.AND P0, PT, R10, RZ, PT ;  /* 0x000000ff0a00720c */ /* 0x000fe20003f04270 */
[----:B------:R-:W-:-:S03]  /*1a40*/  IMAD.SHL.U32 R19, R0, 0x2, RZ ;  /* 0x0000000200137824 */ /* 0x000fc600078e00ff */
[----:B------:R-:W-:Y:S02]  /*1a50*/  ISETP.GT.AND P5, PT, R7, RZ, P0 ;  /* 0x000000ff0700720c */ /* 0x000fe400007a4270 */
[----:B------:R-:W-:Y:S01]  /*1a60*/  LOP3.LUT R99, R16, 0x6, R19, 0xf8, !PT ;  /* 0x0000000610637812 */ /* 0x000fe200078ef813 */
[----:B0-----:R-:W-:-:S04]  /*1a70*/  IMAD R18, R17, R96, RZ ;  /* 0x0000006011127224 */ /* 0x001fc800078e02ff */
[----:B------:R-:W-:-:S04]  /*1a80*/  IMAD.WIDE.U32 R22, R99, R96, R12 ;  /* 0x0000006063167225 */ /* 0x000fc800078e000c */
[----:B------:R-:W-:-:S04]  /*1a90*/  IMAD R13, R99, R97, R18 ;  /* 0x00000061630d7224 */ /* 0x000fc800078e0212 */
[----:B------:R-:W-:Y:S01]  /*1aa0*/  IMAD.IADD R21, R23, 0x1, R13 ;  /* 0x0000000117157824 */ /* 0x000fe200078e020d */
[----:B------:R-:W-:Y:S06]  /*1ab0*/  @!P1 BRA `(.L_x_23) ;  /* 0x0000003000ec9947 */ /* 0x000fec0003800000 */
[----:B------:R-:W-:Y:S01]  /*1ac0*/  ULDC.64 UR8, c[0x0][0x6b8] ;  /* 0x0001ae0000087ab9 */ /* 0x000fe20000000a00 */
[----:B------:R-:W-:Y:S01]  /*1ad0*/  ULDC.64 UR12, c[0x0][0x6b0] ;  /* 0x0001ac00000c7ab9 */ /* 0x000fe20000000a00 */
[----:B------:R-:W-:Y:S01]  /*1ae0*/  IMAD R12, R20, UR8, RZ ;  /* 0x00000008140c7c24 */ /* 0x000fe2000f8e02ff */
[----:B------:R-:W-:Y:S01]  /*1af0*/  ULDC.64 UR14, c[0x0][0x6a8] ;  /* 0x0001aa00000e7ab9 */ /* 0x000fe20000000a00 */
[----:B------:R-:W-:Y:S01]  /*1b00*/  IMAD R16, R17, UR12, RZ ;  /* 0x0000000c11107c24 */ /* 0x000fe2000f8e02ff */
[----:B------:R-:W-:Y:S01]  /*1b10*/  ULDC.64 UR10, c[0x0][0x6c0] ;  /* 0x0001b000000a7ab9 */ /* 0x000fe20000000a00 */
[----:B------:R-:W-:-:S04]  /*1b20*/  IMAD.WIDE.U32 R88, R11, UR8, R14 ;  /* 0x000000080b587c25 */ /* 0x000fc8000f8e000e */
[----:B------:R-:W-:Y:S02]  /*1b30*/  IMAD R93, R11, UR9, R12 ;  /* 0x000000090b5d7c24 */ /* 0x000fe4000f8e020c */
[----:B------:R-:W-:Y:S02]  /*1b40*/  IMAD R95, R99, UR13, R16 ;  /* 0x0000000d635f7c24 */ /* 0x000fe4000f8e0210 */
[----:B------:R-:W-:Y:S02]  /*1b50*/  IMAD.IADD R17, R89, 0x1, R93 ;  /* 0x0000000159117824 */ /* 0x000fe400078e025d */
[----:B------:R-:W-:-:S04]  /*1b60*/  IMAD.MOV.U32 R16, RZ, RZ, R88 ;  /* 0x000000ffff107224 */ /* 0x000fc800078e0058 */
[----:B------:R-:W-:-:S04]  /*1b70*/  IMAD.WIDE.U32 R12, R99, UR12, R16 ;  /* 0x0000000c630c7c25 */ /* 0x000fc8000f8e0010 */
[----:B------:R-:W-:Y:S01]  /*1b80*/  IMAD.IADD R13, R13, 0x1, R95 ;  /* 0x000000010d0d7824 */ /* 0x000fe200078e025f */
[----:B------:R-:W-:-:S04]  /*1b90*/  LEA R18, P1, R12, UR14, 0x2 ;  /* 0x0000000e0c127c11 */ /* 0x000fc8000f8210ff */
[----:B------:R-:W-:Y:S02]  /*1ba0*/  LEA.HI.X R19, R12, UR15, R13, 0x2, P1 ;  /* 0x0000000f0c137c11 */ /* 0x000fe400088f140d */
[----:B------:R-:W0:Y:S03]  /*1bb0*/  LDC.64 R12, c[0x0][0x6b0] ;  /* 0x0001ac00ff0c7b82 */ /* 0x000e260000000a00 */
[----:B------:R-:W3:Y:S01]  /*1bc0*/  @P5 LDG.E.LTC128B R23, desc[UR16][R18.64] ;  /* 0x0000001012175981 */ /* 0x000ee2000c1e1920 */
[C---:B------:R-:W-:Y:S01]  /*1bd0*/  LEA R20, P1, R22.reuse, UR10, 0x2 ;  /* 0x0000000a16147c11 */ /* 0x040fe2000f8210ff */
[----:B------:R-:W-:Y:S01]  /*1be0*/  BSSY B1, `(.L_x_24) ;  /* 0x0000016000017945 */ /* 0x000fe20003800000 */
[----:B------:R-:W-:Y:S02]  /*1bf0*/  ISETP.GT.AND P0, PT, R7, 0x8, P0 ;  /* 0x000000080700780c */ /* 0x000fe40000704270 */
[----:B------:R-:W-:-:S02]  /*1c00*/  LEA.HI.X R21, R22, UR11, R21, 0x2, P1 ;  /* 0x0000000b16157c11 */ /* 0x000fc400088f1415 */
[----:B------:R-:W-:Y:S02]  /*1c10*/  ISETP.GT.AND P1, PT, R10, 0x1, PT ;  /* 0x000000010a00780c */ /* 0x000fe40003f24270 */
[----:B------:R-:W-:Y:S01]  /*1c20*/  LEA R22, P6, R96, R20, 0x2 ;  /* 0x0000001460167211 */ /* 0x000fe200078c10ff */
[----:B0-----:R-:W-:-:S04]  /*1c30*/  IMAD.WIDE.U32 R90, R99, UR12, R12 ;  /* 0x0000000c635a7c25 */ /* 0x001fc8000f8e000c */
[----:B------:R-:W-:-:S04]  /*1c40*/  IMAD.WIDE.U32 R12, R99, UR12, R14 ;  /* 0x0000000c630c7c25 */ /* 0x000fc8000f8e000e */
[C---:B------:R-:W-:Y:S02]  /*1c50*/  IMAD.IADD R99, R95.reuse, 0x1, R91 ;  /* 0x000000015f637824 */ /* 0x040fe400078e025b */
[----:B------:R-:W-:Y:S02]  /*1c60*/  IMAD.IADD R13, R95, 0x1, R13 ;  /* 0x000000015f0d7824 */ /* 0x000fe400078e020d */
[----:B------:R-:W-:-:S04]  /*1c70*/  IMAD.WIDE.U32 R12, R11, UR8, R12 ;  /* 0x000000080b0c7c25 */ /* 0x000fc8000f8e000c */
[----:B---3--:R-:W-:Y:S01]  /*1c80*/  FMUL R89, R23, R8 ;  /* 0x0000000817597220 */ /* 0x008fe20000400000 */
[----:B------:R-:W-:-:S03]  /*1c90*/  IMAD.MOV.U32 R91, RZ, RZ, R23 ;  /* 0x000000ffff5b7224 */ /* 0x000fc600078e0017 */
[----:B--2---:R-:W-:Y:S01]  /*1ca0*/  FFMA R101, R24, R6, R89 ;  /* 0x0000000618657223 */ /* 0x004fe20000000059 */
[-C--:B------:R-:W-:Y:S02]  /*1cb0*/  IADD3 R89, P2, R88, R90.reuse, RZ ;  /* 0x0000005a58597210 */ /* 0x080fe40007f5e0ff */
[----:B------:R-:W-:Y:S02]  /*1cc0*/  IADD3 R88, P4, R14, R90, RZ ;  /* 0x0000005a0e587210 */ /* 0x000fe40007f9e0ff */
[----:B------:R0:W-:Y:S01]  /*1cd0*/  @P5 STG.E desc[UR16][R20.64], R101 ;  /* 0x0000006514005986 */ /* 0x0001e2000c101910 */
[----:B------:R-:W-:Y:S01]  /*1ce0*/  ISETP.GT.AND P5, PT, R7, RZ, P1 ;  /* 0x000000ff0700720c */ /* 0x000fe20000fa4270 */
[----:B------:R-:W-:Y:S01]  /*1cf0*/  IMAD.X R24, R99, 0x1, R17, P2 ;  /* 0x0000000163187824 */ /* 0x000fe200010e0611 */
[----:B------:R-:W-:-:S04]  /*1d00*/  LEA R16, P2, R89, UR14, 0x2 ;  /* 0x0000000e59107c11 */ /* 0x000fc8000f8410ff */
[----:B------:R-:W-:-:S07]  /*1d10*/  LEA.HI.X R17, R89, UR15, R24, 0x2, P2 ;  /* 0x0000000f59117c11 */ /* 0x000fce00090f1418 */
[----:B0-----:R-:W-:Y:S05]  /*1d20*/  @!P5 BRA `(.L_x_25) ;  /* 0x000000000004d947 */ /* 0x001fea0003800000 */
[----:B------:R0:W5:Y:S02]  /*1d30*/  LDG.E.LTC128B R91, desc[UR16][R16.64] ;  /* 0x00000010105b7981 */ /* 0x000164000c1e1920 */
.L_x_25:
[----:B------:R-:W-:Y:S05]  /*1d40*/  BSYNC B1 ;  /* 0x0000000000017941 */ /* 0x000fea0003800000 */
.L_x_24:
[----:B-----5:R-:W-:Y:S01]  /*1d50*/  FMUL R14, R91, R8 ;  /* 0x000000085b0e7220 */ /* 0x020fe20000400000 */
[----:B------:R-:W-:Y:S01]  /*1d60*/  LEA.HI.X R23, R96, R21, R97, 0x2, P6 ;  /* 0x0000001560177211 */ /* 0x000fe200030f1461 */
[----:B------:R-:W-:Y:S01]  /*1d70*/  IMAD.IADD R13, R93, 0x1, R13 ;  /* 0x000000015d0d7824 */ /* 0x000fe200078e020d */
[C---:B------:R-:W-:Y:S01]  /*1d80*/  LEA R24, P2, R12.reuse, UR14, 0x2 ;  /* 0x0000000e0c187c11 */ /* 0x040fe2000f8410ff */
[----:B------:R-:W-:Y:S01]  /*1d90*/  FFMA R95, R25, R6, R14 ;  /* 0x00000006195f7223 */ /* 0x000fe2000000000e */
[----:B------:R-:W-:Y:S01]  /*1da0*/  BSSY B1, `(.L_x_26) ;  /* 0x0000006000017945 */ /* 0x000fe20003800000 */
[----:B------:R-:W-:Y:S01]  /*1db0*/  IMAD.X R89, R15, 0x1, R99, P4 ;  /* 0x000000010f597824 */ /* 0x000fe200020e0663 */
[----:B------:R-:W-:Y:S02]  /*1dc0*/  LEA.HI.X R25, R12, UR15, R13, 0x2, P2 ;  /* 0x0000000f0c197c11 */ /* 0x000fe400090f140d */
[----:B------:R1:W-:Y:S01]  /*1dd0*/  @P5 STG.E desc[UR16][R22.64], R95 ;  /* 0x0000005f16005986 */ /* 0x0003e2000c101910 */
[----:B------:R-:W-:Y:S06]  /*1de0*/  @!P0 BRA `(.L_x_27) ;  /* 0x0000000000048947 */ /* 0x000fec0003800000 */
[----:B------:R2:W5:Y:S02]  /*1df0*/  LDG.E.LTC128B R91, desc[UR16][R24.64+0x20] ;  /* 0x00002010185b7981 */ /* 0x000564000c1e1920 */
.L_x_27:
[----:B------:R-:W-:Y:S05]  /*1e00*/  BSYNC B1 ;  /* 0x0000000000017941 */ /* 0x000fea0003800000 */
.L_x_26:
[----:B------:R-:W-:-:S04]  /*1e10*/  IMAD.WIDE.U32 R12, R11, UR8, R88 ;  /* 0x000000080b0c7c25 */ /* 0x000fc8000f8e0058 */
[----:B-----5:R-:W-:Y:S01]  /*1e20*/  FMUL R15, R91, R8 ;  /* 0x000000085b0f7220 */ /* 0x020fe20000400000 */
[----:B------:R-:W-:Y:S01]  /*1e30*/  ISETP.GT.AND P1, PT, R7, 0x8, P1 ;  /* 0x000000080700780c */ /* 0x000fe20000f24270 */
[----:B------:R-:W-:Y:S01]  /*1e40*/  USHF.L.U64.HI UR10, UR12, 0x5, UR13 ;  /* 0x000000050c0a7899 */ /* 0x000fe2000801020d */
[----:B------:R-:W-:Y:S01]  /*1e50*/  IMAD.IADD R11, R93, 0x1, R13 ;  /* 0x000000015d0b7824 */ /* 0x000fe200078e020d */
[----:B------:R-:W-:Y:S01]  /*1e60*/  LEA R14, P5, R12, UR14, 0x2 ;  /* 0x0000000e0c0e7c11 */ /* 0x000fe2000f8a10ff */
[----:B--2---:R-:W-:Y:S01]  /*1e70*/  FFMA R25, R26, R6, R15 ;  /* 0x000000061a197223 */ /* 0x004fe2000000000f */
[----:B------:R-:W-:Y:S01]  /*1e80*/  @P0 IMAD.MOV.U32 R13, RZ, RZ, R21 ;  /* 0x000000ffff0d0224 */ /* 0x000fe200078e0015 */
[----:B------:R-:W-:Y:S01]  /*1e90*/  ISETP.GT.AND P2, PT, R10, 0x8, PT ;  /* 0x000000080a00780c */ /* 0x000fe20003f44270 */
[----:B------:R-:W-:Y:S01]  /*1ea0*/  USHF.L.U32 UR9, UR12, 0x5, URZ ;  /* 0x000000050c097899 */ /* 0x000fe2000800063f */
[----:B------:R-:W-:Y:S01]  /*1eb0*/  LEA.HI.X R15, R12, UR15, R11, 0x2, P5 ;  /* 0x0000000f0c0f7c11 */ /* 0x000fe2000a8f140b */
[----:B------:R-:W-:Y:S01]  /*1ec0*/  @P0 IMAD.MOV.U32 R12, RZ, RZ, R20 ;  /* 0x000000ffff0c0224 */ /* 0x000fe200078e0014 */
[----:B------:R-:W-:Y:S01]  /*1ed0*/  BSSY B1, `(.L_x_28) ;  /* 0x0000005000017945 */ /* 0x000fe20003800000 */
[----:B------:R-:W-:-:S03]  /*1ee0*/  ISETP.GT.AND P4, PT, R7, RZ, P2 ;  /* 0x000000ff0700720c */ /* 0x000fc60001784270 */
[----:B------:R2:W-:Y:S01]  /*1ef0*/  @P0 STG.E desc[UR16][R12.64+0x20], R25 ;  /* 0x000020190c000986 */ /* 0x0005e2000c101910 */
[----:B------:R-:W-:Y:S09]  /*1f00*/  @!P1 BRA `(.L_x_29) ;  /* 0x0000000000049947 */ /* 0x000ff20003800000 */
[----:B------:R3:W5:Y:S02]  /*1f10*/  LDG.E.LTC128B R91, desc[UR16][R14.64+0x20] ;  /* 0x000020100e5b7981 */ /* 0x000764000c1e1920 */
.L_x_29:
[----:B------:R-:W-:Y:S05]  /*1f20*/  BSYNC B1 ;  /* 0x0000000000017941 */ /* 0x000fea0003800000 */
.L_x_28:
[----:B--2--5:R-:W-:Y:S01]  /*1f30*/  FMUL R12, R91, R8 ;  /* 0x000000085b0c7220 */ /* 0x024fe20000400000 */
[----:B------:R-:W-:Y:S01]  /*1f40*/  IADD3 R24, P0, R18, UR9, RZ ;  /* 0x0000000912187c10 */ /* 0x000fe2000ff1e0ff */
[----:B------:R-:W-:Y:S02]  /*1f50*/  IMAD.MOV.U32 R93, RZ, RZ, R91 ;  /* 0x000000ffff5d7224 */ /* 0x000fe400078e005b */
[----:B-1----:R-:W-:Y:S01]  /*1f60*/  FFMA R95, R27, R6, R12 ;  /* 0x000000061b5f7223 */ /* 0x002fe2000000000c */
[----:B---3--:R-:W-:Y:S01]  /*1f70*/  @P1 IMAD.MOV.U32 R14, RZ, RZ, R22 ;  /* 0x000000ffff0e1224 */ /* 0x008fe200078e0016 */
[----:B------:R-:W-:Y:S01]  /*1f80*/  IADD3.X R25, R19, UR10, RZ, P0, !PT ;  /* 0x0000000a13197c10 */ /* 0x000fe200087fe4ff */
[----:B------:R-:W-:-:S05]  /*1f90*/  @P1 IMAD.MOV.U32 R15, RZ, RZ, R23 ;  /* 0x000000ffff0f1224 */ /* 0x000fca00078e0017 */
[----:B------:R1:W-:Y:S04]  /*1fa0*/  @P1 STG.E desc[UR16][R14.64+0x20], R95 ;  /* 0x0000205f0e001986 */ /* 0x0003e8000c101910 */
[----:B------:R-:W2:Y:S01]  /*1fb0*/  @P4 LDG.E.LTC128B R93, desc[UR16][R24.64] ;  /* 0x00000010185d4981 */ /* 0x000ea2000c1e1920 */
[C---:B------:R-:W-:Y:S01]  /*1fc0*/  IMAD.SHL.U32 R12, R96.reuse, 0x20, RZ ;  /* 0x00000020600c7824 */ /* 0x040fe200078e00ff */
[----:B------:R-:W-:Y:S01]  /*1fd0*/  SHF.L.U64.HI R11, R96, 0x5, R97 ;  /* 0x00000005600b7819 */ /* 0x000fe20000010261 */
[----:B------:R-:W-:Y:S01]  /*1fe0*/  BSSY B1, `(.L_x_30) ;  /* 0x000000c000017945 */ /* 0x000fe20003800000 */
[----:B------:R-:W-:Y:S02]  /*1ff0*/  ISETP.GT.AND P0, PT, R10, 0x9, PT ;  /* 0x000000090a00780c */ /* 0x000fe40003f04270 */
[----:B------:R-:W-:-:S02]  /*2000*/  IADD3 R26, P5, R12, R20, RZ ;  /* 0x000000140c1a7210 */ /* 0x000fc40007fbe0ff */
[----:B------:R-:W-:-:S03]  /*2010*/  ISETP.GT.AND P1, PT, R7, RZ, P0 ;  /* 0x000000ff0700720c */ /* 0x000fc60000724270 */
[----:B------:R-:W-:Y:S01]  /*2020*/  IMAD.X R27, R11, 0x1, R21, P5 ;  /* 0x000000010b1b7824 */ /* 0x000fe200028e0615 */
[----:B------:R-:W-:-:S04]  /*2030*/  IADD3 R88, P5, R16, UR9, RZ ;  /* 0x0000000910587c10 */ /* 0x000fc8000ffbe0ff */
[----:B------:R-:W-:Y:S01]  /*2040*/  IADD3.X R89, R17, UR10, RZ, P5, !PT ;  /* 0x0000000a11597c10 */ /* 0x000fe2000affe4ff */
[----:B--2---:R-:W-:-:S04]  /*2050*/  FMUL R13, R93, R8 ;  /* 0x000000085d0d7220 */ /* 0x004fc80000400000 */
[----:B------:R-:W-:-:S05]  /*2060*/  FFMA R13, R28, R6, R13 ;  /* 0x000000061c0d7223 */ /* 0x000fca000000000d */
[----:B------:R1:W-:Y:S01]  /*2070*/  @P4 STG.E desc[UR16][R26.64], R13 ;  /* 0x0000000d1a004986 */ /* 0x0003e2000c101910 */
[----:B------:R-:W-:Y:S05]  /*2080*/  @!P1 BRA `(.L_x_31) ;  /* 0x0000000000049947 */ /* 0x000fea0003800000 */
[----:B------:R2:W5:Y:S02]  /*2090*/  LDG.E.LTC128B R93, desc[UR16][R88.64] ;  /* 0x00000010585d7981 */ /* 0x000564000c1e1920 */
.L_x_31:
[----:B------:R-:W-:Y:S05]  /*20a0*/  BSYNC B1 ;  /* 0x0000000000017941 */ /* 0x000fea0003800000 */
.L_x_30:
[----:B------:R-:W-:Y:S01]  /*20b0*/  UIADD3 UR7, UP0, UR9, 0x20, URZ ;  /* 0x0000002009077890 */ /* 0x000fe2000ff1e03f */
[----:B------:R-:W-:Y:S01]  /*20c0*/  ISETP.GT.AND P2, PT, R7, 0x8, P2 ;  /* 0x000000080700780c */ /* 0x000fe20001744270 */
[----:B-1---5:R-:W-:Y:S01]  /*20d0*/  FMUL R14, R93, R8 ;  /* 0x000000085d0e7220 */ /* 0x022fe20000400000 */
[----:B------:R-:W-:Y:S01]  /*20e0*/  IADD3 R90, P4, R12, R22, RZ ;  /* 0x000000160c5a7210 */ /* 0x000fe20007f9e0ff */
[----:B------:R-:W-:Y:S02]  /*20f0*/  UIADD3.X UR8, URZ, UR10, URZ, UP0, !UPT ;  /* 0x0000000a3f087290 */ /* 0x000fe400087fe43f */
[----:B------:R-:W-:Y:S01]  /*2100*/  IADD3 R18, P5, R18, UR7, RZ ;  /* 0x0000000712127c10 */ /* 0x000fe2000ffbe0ff */
[----:B------:R-:W-:Y:S01]  /*2110*/  FFMA R29, R29, R6, R14 ;  /* 0x000000061d1d7223 */ /* 0x000fe2000000000e */
[----:B------:R-:W-:Y:S02]  /*2120*/  IMAD.X R91, R11, 0x1, R23, P4 ;  /* 0x000000010b5b7824 */ /* 0x000fe400020e0617 */
[----:B------:R-:W-:-:S03]  /*2130*/  IADD3.X R19, R19, UR8, RZ, P5, !PT ;  /* 0x0000000813137c10 */ /* 0x000fc6000affe4ff */
[----:B------:R1:W-:Y:S04]  /*2140*/  @P1 STG.E desc[UR16][R90.64], R29 ;  /* 0x0000001d5a001986 */ /* 0x0003e8000c101910 */
[----:B------:R-:W3:Y:S01]  /*2150*/  @P2 LDG.E.LTC128B R93, desc[UR16][R18.64] ;  /* 0x00000010125d2981 */ /* 0x000ee2000c1e1920 */
[----:B------:R-:W-:Y:S01]  /*2160*/  IADD3 R14, P1, R12, 0x20, RZ ;  /* 0x000000200c0e7810 */ /* 0x000fe20007f3e0ff */
[----:B------:R-:W-:Y:S01]  /*2170*/  BSSY B1, `(.L_x_32) ;  /* 0x000000c000017945 */ /* 0x000fe20003800000 */
[----:B------:R-:W-:Y:S02]  /*2180*/  ISETP.GT.AND P4, PT, R7, 0x8, P0 ;  /* 0x000000080700780c */ /* 0x000fe40000784270 */
[----:B------:R-:W-:Y:S01]  /*2190*/  IADD3 R20, P5, R14, R20, RZ ;  /* 0x000000140e147210 */ /* 0x000fe20007fbe0ff */
[----:B------:R-:W-:Y:S01]  /*21a0*/  IMAD.X R13, RZ, RZ, R11, P1 ;  /* 0x000000ffff0d7224 */ /* 0x000fe200008e060b */
[----:B0-----:R-:W-:-:S03]  /*21b0*/  IADD3 R16, P0, R16, UR7, RZ ;  /* 0x0000000710107c10 */ /* 0x001fc6000ff1e0ff */
[----:B------:R-:W-:Y:S01]  /*21c0*/  IMAD.X R21, R13, 0x1, R21, P5 ;  /* 0x000000010d157824 */ /* 0x000fe200028e0615 */
[----:B------:R-:W-:Y:S01]  /*21d0*/  IADD3.X R17, R17, UR8, RZ, P0, !PT ;  /* 0x0000000811117c10 */ /* 0x000fe200087fe4ff */
[----:B---3--:R-:W-:-:S04]  /*21e0*/  FMUL R15, R93, R8 ;  /* 0x000000085d0f7220 */ /* 0x008fc80000400000 */
[----:B------:R-:W-:-:S05]  /*21f0*/  FFMA R15, R30, R6, R15 ;  /* 0x000000061e0f7223 */ /* 0x000fca000000000f */
[----:B------:R1:W-:Y:S01]  /*2200*/  @P2 STG.E desc[UR16][R20.64], R15 ;  /* 0x0000000f14002986 */ /* 0x0003e2000c101910 */
[----:B------:R-:W-:Y:S05]  /*2210*/  @!P4 BRA `(.L_x_33) ;  /* 0x000000000004c947 */ /* 0x000fea0003800000 */
[----:B------:R0:W5:Y:S02]  /*2220*/  LDG.E.LTC128B R93, desc[UR16][R16.64] ;  /* 0x00000010105d7981 */ /* 0x000164000c1e1920 */
.L_x_33:
[----:B------:R-:W-:Y:S05]  /*2230*/  BSYNC B1 ;  /* 0x0000000000017941 */ /* 0x000fea0003800000 */
.L_x_32:
[----:B0-----:R-:W-:Y:S01]  /*2240*/  IADD3 R16, P2, R14, R22, RZ ;  /* 0x000000160e107210 */ /* 0x001fe20007f5e0ff */
[----:B-----5:R-:W-:Y:S01]  /*2250*/  FMUL R18, R93, R8 ;  /* 0x000000085d127220 */ /* 0x020fe20000400000 */
[C---:B------:R-:W-:Y:S01]  /*2260*/  ISETP.GT.AND P1, PT, R10.reuse, 0x10, PT ;  /* 0x000000100a00780c */ /* 0x040fe20003f24270 */
[----:B------:R-:W-:Y:S01]  /*2270*/  BSSY B1, `(.L_x_34) ;  /* 0x000000b000017945 */ /* 0x000fe20003800000 */
[----:B------:R-:W-:Y:S01]  /*2280*/  ISETP.GT.AND P0, PT, R10, 0x11, PT ;  /* 0x000000110a00780c */ /* 0x000fe20003f04270 */
[----:B------:R-:W-:Y:S01]  /*2290*/  FFMA R31, R31, R6, R18 ;  /* 0x000000061f1f7223 */ /* 0x000fe20000000012 */
[----:B------:R-:W-:Y:S01]  /*22a0*/  IMAD.X R17, R13, 0x1, R23, P2 ;  /* 0x000000010d117824 */ /* 0x000fe200010e0617 */
[----:B------:R-:W-:Y:S02]  /*22b0*/  ISETP.GT.AND P5, PT, R7, RZ, P1 ;  /* 0x000000ff0700720c */ /* 0x000fe40000fa4270 */
[----:B------:R-:W-:Y:S02]  /*22c0*/  IADD3 R18, P2, R24, UR9, RZ ;  /* 0x0000000918127c10 */ /* 0x000fe4000ff5e0ff */
[----:B------:R0:W-:Y:S01]  /*22d0*/  @P4 STG.E desc[UR16][R16.64], R31 ;  /* 0x0000001f10004986 */ /* 0x0001e2000c101910 */
[----:B-1----:R-:W-:-:S02]  /*22e0*/  IADD3 R20, P6, R26, R12, RZ ;  /* 0x0000000c1a147210 */ /* 0x002fc40007fde0ff */
[----:B------:R-:W-:-:S06]  /*22f0*/  IADD3.X R19, R25, UR10, RZ, P2, !PT ;  /* 0x0000000a19137c10 */ /* 0x000fcc00097fe4ff */
[----:B------:R-:W-:Y:S05]  /*2300*/  @!P5 BRA `(.L_x_35) ;  /* 0x000000000004d947 */ /* 0x000fea0003800000 */
[----:B------:R1:W5:Y:S02]  /*2310*/  LDG.E.LTC128B R93, desc[UR16][R18.64] ;  /* 0x00000010125d7981 */ /* 0x000364000c1e1920 */
.L_x_35:
[----:B------:R-:W-:Y:S05]  /*2320*/  BSYNC B1 ;  /* 0x0000000000017941 */ /* 0x000fea0003800000 */
.L_x_34:
[----:B-----5:R-:W-:Y:S01]  /*2330*/  FMUL R15, R93, R8 ;  /* 0x000000085d0f7220 */ /* 0x020fe20000400000 */
[----:B------:R-:W-:Y:S01]  /*2340*/  IMAD.X R21, R27, 0x1, R11, P6 ;  /* 0x000000011b157824 */ /* 0x000fe200030e060b */
[----:B------:R-:W-:Y:S01]  /*2350*/  ISETP.GT.AND P2, PT, R7, RZ, P0 ;  /* 0x000000ff0700720c */ /* 0x000fe20000744270 */
[----:B------:R-:W-:Y:S01]  /*2360*/  BSSY B1, `(.L_x_36) ;  /* 0x0000008000017945 */ /* 0x000fe20003800000 */
[----:B------:R-:W-:Y:S01]  /*2370*/  FFMA R15, R32, R6, R15 ;  /* 0x00000006200f7223 */ /* 0x000fe2000000000f */
[----:B0-----:R-:W-:Y:S02]  /*2380*/  IADD3 R16, P6, R88, UR9, RZ ;  /* 0x0000000958107c10 */ /* 0x001fe4000ffde0ff */
[----:B------:R-:W-:Y:S02]  /*2390*/  IADD3 R22, P4, R90, R12, RZ ;  /* 0x0000000c5a167210 */ /* 0x000fe40007f9e0ff */
[----:B------:R0:W-:Y:S01]  /*23a0*/  @P5 STG.E desc[UR16][R20.64], R15 ;  /* 0x0000000f14005986 */ /* 0x0001e2000c101910 */
[----:B------:R-:W-:-:S05]  /*23b0*/  IADD3.X R17, R89, UR10, RZ, P6, !PT ;  /* 0x0000000a59117c10 */ /* 0x000fca000b7fe4ff */
[----:B------:R-:W-:Y:S05]  /*23c0*/  @!P2 BRA `(.L_x_37) ;  /* 0x000000000004a947 */ /* 0x000fea0003800000 */
[----:B------:R3:W5:Y:S02]  /*23d0*/  LDG.E.LTC128B R93, desc[UR16][R16.64] ;  /* 0x00000010105d7981 */ /* 0x000764000c1e1920 */
.L_x_37:
[----:B------:R-:W-:Y:S05]  /*23e0*/  BSYNC B1 ;  /* 0x0000000000017941 */ /* 0x000fea0003800000 */
.L_x_36:
[----:B-----5:R-:W-:Y:S01]  /*23f0*/  FMUL R28, R93, R8 ;  /* 0x000000085d1c7220 */ /* 0x020fe20000400000 */
[----:B------:R-:W-:Y:S01]  /*2400*/  IMAD.X R23, R91, 0x1, R11, P4 ;  /* 0x000000015b177824 */ /* 0x000fe200020e060b */
[----:B------:R-:W-:Y:S01]  /*2410*/  ISETP.GT.AND P1, PT, R7, 0x8, P1 ;  /* 0x000000080700780c */ /* 0x000fe20000f24270 */
[----:B------:R-:W-:Y:S01]  /*2420*/  BSSY B1, `(.L_x_38) ;  /* 0x0000008000017945 */ /* 0x000fe20003800000 */
[----:B------:R-:W-:Y:S01]  /*2430*/  FFMA R33, R33, R6, R28 ;  /* 0x0000000621217223 */ /* 0x000fe2000000001c */
[----:B------:R-:W-:Y:S02]  /*2440*/  IADD3 R24, P4, R24, UR7, RZ ;  /* 0x0000000718187c10 */ /* 0x000fe4000ff9e0ff */
[----:B------:R-:W-:Y:S02]  /*2450*/  IADD3 R28, P5, R14, R26, RZ ;  /* 0x0000001a0e1c7210 */ /* 0x000fe40007fbe0ff */
[----:B------:R4:W-:Y:S01]  /*2460*/  @P2 STG.E desc[UR16][R22.64], R33 ;  /* 0x0000002116002986 */ /* 0x0009e2000c101910 */
[----:B------:R-:W-:-:S05]  /*2470*/  IADD3.X R25, R25, UR8, RZ, P4, !PT ;  /* 0x0000000819197c10 */ /* 0x000fca000a7fe4ff */
[----:B------:R-:W-:Y:S05]  /*2480*/  @!P1 BRA `(.L_x_39) ;  /* 0x0000000000049947 */ /* 0x000fea0003800000 */
[----:B------:R0:W5:Y:S02]  /*2490*/  LDG.E.LTC128B R93, desc[UR16][R24.64] ;  /* 0x00000010185d7981 */ /* 0x000164000c1e1920 */
.L_x_39:
[----:B------:R-:W-:Y:S05]  /*24a0*/  BSYNC B1 ;  /* 0x0000000000017941 */ /* 0x000fea0003800000 */
.L_x_38:
[----:B0----5:R-:W-:Y:S01]  /*24b0*/  FMUL R15, R93, R8 ;  /* 0x000000085d0f7220 */ /* 0x021fe20000400000 */
[----:B------:R-:W-:Y:S01]  /*24c0*/  IMAD.X R29, R13, 0x1, R27, P5 ;  /* 0x000000010d1d7824 */ /* 0x000fe200028e061b */
[----:B------:R-:W-:Y:S01]  /*24d0*/  ISETP.GT.AND P2, PT, R7, 0x8, P0 ;  /* 0x000000080700780c */ /* 0x000fe20000744270 */
[----:B------:R-:W-:Y:S01]  /*24e0*/  BSSY B1, `(.L_x_40) ;  /* 0x0000007000017945 */ /* 0x000fe20003800000 */
[----:B------:R-:W-:Y:S01]  /*24f0*/  FFMA R15, R34, R6, R15 ;  /* 0x00000006220f7223 */ /* 0x000fe2000000000f */
[----:B------:R-:W-:-:S04]  /*2500*/  IADD3 R24, P0, R88, UR7, RZ ;  /* 0x0000000758187c10 */ /* 0x000fc8000ff1e0ff */
[----:B------:R0:W-:Y:S01]  /*2510*/  @P1 STG.E desc[UR16][R28.64], R15 ;  /* 0x0000000f1c001986 */ /* 0x0001e2000c101910 */
[----:B------:R-:W-:-:S05]  /*2520*/  IADD3.X R25, R89, UR8, RZ, P0, !PT ;  /* 0x0000000859197c10 */ /* 0x000fca00087fe4ff */
[----:B------:R-:W-:Y:S05]  /*2530*/  @!P2 BRA `(.L_x_41) ;  /* 0x000000000004a947 */ /* 0x000fea0003800000 */
[----:B------:R0:W5:Y:S02]  /*2540*/  LDG.E.LTC128B R93, desc[UR16][R24.64] ;  /* 0x00000010185d7981 */ /* 0x000164000c1e1920 */
.L_x_41:
[----:B------:R-:W-:Y:S05]  /*2550*/  BSYNC B1 ;  /* 0x0000000000017941 */ /* 0x000fea0003800000 */
.L_x_40:
        /* <DEDUP_REMOVED lines=10> */
[----:B------:R-:W-:-:S02]  /*2600*/  IADD3 R28, P5, R20, R12, RZ ;  /* 0x0000000c141c7210 */ /* 0x000fc40007fbe0ff */
[----:B------:R-:W-:-:S06]  /*2610*/  IADD3.X R27, R19, UR10, RZ, P6, !PT ;  /* 0x0000000a131b7c10 */ /* 0x000fcc000b7fe4ff */
[----:B------:R-:W-:Y:S05]  /*2620*/  @!P4 BRA `(.L_x_43) ;  /* 0x000000000004c947 */ /* 0x000fea0003800000 */
[----:B------:R0:W5:Y:S02]  /*2630*/  LDG.E.LTC128B R93, desc[UR16][R26.64] ;  /* 0x000000101a5d7981 */ /* 0x000164000c1e1920 */
.L_x_43:
[----:B------:R-:W-:Y:S05]  /*2640*/  BSYNC B1 ;  /* 0x0000000000017941 */ /* 0x000fea0003800000 */
.L_x_42:
        /* <DEDUP_REMOVED lines=11> */
.L_x_45:
[----:B------:R-:W-:Y:S05]  /*2700*/  BSYNC B1 ;  /* 0x0000000000017941 */ /* 0x000fea0003800000 */
.L_x_44:
[----:B-----5:R-:W-:Y:S01]  /*2710*/  FMUL R32, R93, R8 ;  /* 0x000000085d207220 */ /* 0x020fe20000400000 */
[----:B------:R-:W-:Y:S01]  /*2720*/  IMAD.X R31, R23, 0x1, R11, P5 ;  /* 0x00000001171f7824 */ /* 0x000fe200028e060b */
[----:B------:R-:W-:Y:S01]  /*2730*/  ISETP.GT.AND P1, PT, R7, 0x8, P1 ;  /* 0x000000080700780c */ /* 0x000fe20000f24270 */
[----:B------:R-:W-:Y:S01]  /*2740*/  BSSY B1, `(.L_x_46) ;  /* 0x0000008000017945 */ /* 0x000fe20003800000 */
[----:B------:R-:W-:Y:S01]  /*2750*/  FFMA R37, R37, R6, R32 ;  /* 0x0000000625257223 */ /* 0x000fe20000000020 */
[----:B-1----:R-:W-:Y:S02]  /*2760*/  IADD3 R18, P4, R18, UR7, RZ ;  /* 0x0000000712127c10 */ /* 0x002fe4000ff9e0ff */
[----:B------:R-:W-:Y:S02]  /*2770*/  IADD3 R32, P5, R20, R14, RZ ;  /* 0x0000000e14207210 */ /* 0x000fe40007fbe0ff */
[----:B------:R1:W-:Y:S01]  /*2780*/  @P2 STG.E desc[UR16][R30.64], R37 ;  /* 0x000000251e002986 */ /* 0x0003e2000c101910 */
[----:B------:R-:W-:-:S05]  /*2790*/  IADD3.X R19, R19, UR8, RZ, P4, !PT ;  /* 0x0000000813137c10 */ /* 0x000fca000a7fe4ff */
[----:B------:R-:W-:Y:S05]  /*27a0*/  @!P1 BRA `(.L_x_47) ;  /* 0x0000000000049947 */ /* 0x000fea0003800000 */
[----:B------:R0:W5:Y:S02]  /*27b0*/  LDG.E.LTC128B R93, desc[UR16][R18.64] ;  /* 0x00000010125d7981 */ /* 0x000164000c1e1920 */
.L_x_47:
[----:B------:R-:W-:Y:S05]  /*27c0*/  BSYNC B1 ;  /* 0x0000000000017941 */ /* 0x000fea0003800000 */
.L_x_46:
[----:B0----5:R-:W-:Y:S01]  /*27d0*/  FMUL R15, R93, R8 ;  /* 0x000000085d0f7220 */ /* 0x021fe20000400000 */
[----:B----4-:R-:W-:Y:S01]  /*27e0*/  IMAD.X R33, R21, 0x1, R13, P5 ;  /* 0x0000000115217824 */ /* 0x010fe200028e060d */
[----:B------:R-:W-:Y:S01]  /*27f0*/  ISETP.GT.AND P2, PT, R7, 0x8, P0 ;  /* 0x000000080700780c */ /* 0x000fe20000744270 */
[----:B------:R-:W-:Y:S01]  /*2800*/  BSSY B1, `(.L_x_48) ;  /* 0x0000007000017945 */ /* 0x000fe20003800000 */
[----:B------:R-:W-:Y:S01]  /*2810*/  FFMA R15, R38, R6, R15 ;  /* 0x00000006260f7223 */ /* 0x000fe2000000000f */
[----:B---3--:R-:W-:-:S04]  /*2820*/  IADD3 R16, P0, R16, UR7, RZ ;  /* 0x0000000710107c10 */ /* 0x008fc8000ff1e0ff */
[----:B------:R0:W-:Y:S01]  /*2830*/  @P1 STG.E desc[UR16][R32.64], R15 ;  /* 0x0000000f20001986 */ /* 0x0001e2000c101910 */
[----:B------:R-:W-:-:S05]  /*2840*/  IADD3.X R17, R17, UR8, RZ, P0, !PT ;  /* 0x0000000811117c10 */ /* 0x000fca00087fe4ff */
[----:B------:R-:W-:Y:S05]  /*2850*/  @!P2 BRA `(.L_x_49) ;  /* 0x000000000004a947 */ /* 0x000fea0003800000 */
[----:B------:R3:W5:Y:S02]  /*2860*/  LDG.E.LTC128B R93, desc[UR16][R16.64] ;  /* 0x00000010105d7981 */ /* 0x000764000c1e1920 */
.L_x_49:
[----:B------:R-:W-:Y:S05]  /*2870*/  BSYNC B1 ;  /* 0x0000000000017941 */ /* 0x000fea0003800000 */
.L_x_48:
[----:B---3--:R-:W-:Y:S01]  /*2880*/  IADD3 R16, P5, R22, R14, RZ ;  /* 0x0000000e16107210 */ /* 0x008fe20007fbe0ff */
        /* <DEDUP_REMOVED lines=13> */
.L_x_51:
[----:B------:R-:W-:Y:S05]  /*2960*/  BSYNC B1 ;  /* 0x0000000000017941 */ /* 0x000fea0003800000 */
.L_x_50:
[----:B0----5:R-:W-:Y:S01]  /*2970*/  FMUL R15, R93, R8 ;  /* 0x000000085d0f7220 */ /* 0x021fe20000400000 */
[----:B------:R-:W-:Y:S01]  /*2980*/  IMAD.X R21, R29, 0x1, R11, P5 ;  /* 0x000000011d157824 */ /* 0x000fe200028e060b */
[----:B------:R-:W-:Y:S01]  /*2990*/  ISETP.GT.AND P2, PT, R7, RZ, P0 ;  /* 0x000000ff0700720c */ /* 0x000fe20000744270 */
[----:B------:R-:W-:Y:S01]  /*29a0*/  BSSY B1, `(.L_x_52) ;  /* 0x0000008000017945 */ /* 0x000fe20003800000 */
[----:B------:R-:W-:Y:S01]  /*29b0*/  FFMA R15, R40, R6, R15 ;  /* 0x00000006280f7223 */ /* 0x000fe2000000000f */
[----:B---3--:R-:W-:Y:S02]  /*29c0*/  IADD3 R16, P6, R24, UR9, RZ ;  /* 0x0000000918107c10 */ /* 0x008fe4000ffde0ff */
[----:B------:R-:W-:Y:S02]  /*29d0*/  IADD3 R22, P5, R30, R12, RZ ;  /* 0x0000000c1e167210 */ /* 0x000fe40007fbe0ff */
[----:B------:R0:W-:Y:S01]  /*29e0*/  @P4 STG.E desc[UR16][R20.64], R15 ;  /* 0x0000000f14004986 */ /* 0x0001e2000c101910 */
[----:B------:R-:W-:-:S05]  /*29f0*/  IADD3.X R17, R25, UR10, RZ, P6, !PT ;  /* 0x0000000a19117c10 */ /* 0x000fca000b7fe4ff */
[----:B------:R-:W-:Y:S05]  /*2a00*/  @!P2 BRA `(.L_x_53) ;  /* 0x000000000004a947 */ /* 0x000fea0003800000 */
[----:B------:R3:W5:Y:S02]  /*2a10*/  LDG.E.LTC128B R93, desc[UR16][R16.64] ;  /* 0x00000010105d7981 */ /* 0x000764000c1e1920 */
.L_x_53:
[----:B------:R-:W-:Y:S05]  /*2a20*/  BSYNC B1 ;  /* 0x0000000000017941 */ /* 0x000fea0003800000 */
.L_x_52:
        /* <DEDUP_REMOVED lines=11> */
.L_x_55:
[----:B------:R-:W-:Y:S05]  /*2ae0*/  BSYNC B1 ;  /* 0x0000000000017941 */ /* 0x000fea0003800000 */
.L_x_54:
        /* <DEDUP_REMOVED lines=10> */
.L_x_57:
[----:B------:R-:W-:Y:S05]  /*2b90*/  BSYNC B1 ;  /* 0x0000000000017941 */ /* 0x000fea0003800000 */
.L_x_56:
        /* <DEDUP_REMOVED lines=14> */
.L_x_59:
[----:B------:R-:W-:Y:S05]  /*2c80*/  BSYNC B1 ;  /* 0x0000000000017941 */ /* 0x000fea0003800000 */
.L_x_58:
[----:B-----5:R-:W-:Y:S01]  /*2c90*/  FMUL R15, R93, R8 ;  /* 0x000000085d0f7220 */ /* 0x020fe20000400000 */
[----:B------:R-:W-:Y:S01]  /*2ca0*/  IMAD.X R29, R21, 0x1, R11, P5 ;  /* 0x00000001151d7824 */ /* 0x000fe200028e060b */
[----:B------:R-:W-:Y:S01]  /*2cb0*/  ISETP.GT.AND P2, PT, R7, RZ, P0 ;  /* 0x000000ff0700720c */ /* 0x000fe20000744270 */
[----:B------:R-:W-:Y:S01]  /*2cc0*/  BSSY B1, `(.L_x_60) ;  /* 0x0000008000017945 */ /* 0x000fe20003800000 */
[----:B------:R-:W-:Y:S01]  /*2cd0*/  FFMA R15, R44, R6, R15 ;  /* 0x000000062c0f7223 */ /* 0x000fe2000000000f */
[----:B0-----:R-:W-:Y:S02]  /*2ce0*/  IADD3 R24, P6, R16, UR9, RZ ;  /* 0x0000000910187c10 */ /* 0x001fe4000ffde0ff */
[----:B-1----:R-:W-:Y:S02]  /*2cf0*/  IADD3 R30, P5, R22, R12, RZ ;  /* 0x0000000c161e7210 */ /* 0x002fe40007fbe0ff */
[----:B------:R0:W-:Y:S01]  /*2d00*/  @P4 STG.E desc[UR16][R28.64], R15 ;  /* 0x0000000f1c004986 */ /* 0x0001e2000c101910 */
[----:B------:R-:W-:-:S05]  /*2d10*/  IADD3.X R25, R17, UR10, RZ, P6, !PT ;  /* 0x0000000a11197c10 */ /* 0x000fca000b7fe4ff */
[----:B------:R-:W-:Y:S05]  /*2d20*/  @!P2 BRA `(.L_x_61) ;  /* 0x000000000004a947 */ /* 0x000fea0003800000 */
[----:B------:R1:W5:Y:S02]  /*2d30*/  LDG.E.LTC128B R93, desc[UR16][R24.64] ;  /* 0x00000010185d7981 */ /* 0x000364000c1e1920 */
.L_x_61:
[----:B------:R-:W-:Y:S05]  /*2d40*/  BSYNC B1 ;  /* 0x0000000000017941 */ /* 0x000fea0003800000 */
.L_x_60:
[----:B-----5:R-:W-:Y:S01]  /*2d50*/  FMUL R32, R93, R8 ;  /* 0x000000085d207220 */ /* 0x020fe20000400000 */
[----:B------:R-:W-:Y:S01]  /*2d60*/  IMAD.X R31, R23, 0x1, R11, P5 ;  /* 0x00000001171f7824 */ /* 0x000fe200028e060b */
[----:B------:R-:W-:Y:S01]  /*2d70*/  ISETP.GT.AND P1, PT, R7, 0x8, P1 ;  /* 0x000000080700780c */ /* 0x000fe20000f24270 */
[----:B------:R-:W-:Y:S01]  /*2d80*/  BSSY B1, `(.L_x_62) ;  /* 0x0000008000017945 */ /* 0x000fe20003800000 */
[----:B------:R-:W-:Y:S01]  /*2d90*/  FFMA R45, R45, R6, R32 ;  /* 0x000000062d2d7223 */ /* 0x000fe20000000020 */
[----:B----4-:R-:W-:Y:S02]  /*2da0*/  IADD3 R18, P4, R18, UR7, RZ ;  /* 0x0000000712127c10 */ /* 0x010fe4000ff9e0ff */
[----:B------:R-:W-:Y:S02]  /*2db0*/  IADD3 R32, P5, R20, R14, RZ ;  /* 0x0000000e14207210 */ /* 0x000fe40007fbe0ff */
[----:B------:R4:W-:Y:S01]  /*2dc0*/  @P2 STG.E desc[UR16][R30.64], R45 ;  /* 0x0000002d1e002986 */ /* 0x0009e2000c101910 */
[----:B------:R-:W-:-:S05]  /*2dd0*/  IADD3.X R19, R19, UR8, RZ, P4, !PT ;  /* 0x0000000813137c10 */ /* 0x000fca000a7fe4ff */
[----:B------:R-:W-:Y:S05]  /*2de0*/  @!P1 BRA `(.L_x_63) ;  /* 0x0000000000049947 */ /* 0x000fea0003800000 */
[----:B------:R0:W5:Y:S02]  /*2df0*/  LDG.E.LTC128B R93, desc[UR16][R18.64] ;  /* 0x00000010125d7981 */ /* 0x000164000c1e1920 */
.L_x_63:
[----:B------:R-:W-:Y:S05]  /*2e00*/  BSYNC B1 ;  /* 0x0000000000017941 */ /* 0x000fea0003800000 */
.L_x_62:
[----:B0----5:R-:W-:Y:S01]  /*2e10*/  FMUL R15, R93, R8 ;  /* 0x000000085d0f7220 */ /* 0x021fe20000400000 */
[----:B------:R-:W-:Y:S01]  /*2e20*/  IMAD.X R33, R21, 0x1, R13, P5 ;  /* 0x0000000115217824 */ /* 0x000fe200028e060d */
        /* <DEDUP_REMOVED lines=8> */
.L_x_65:
[----:B------:R-:W-:Y:S05]  /*2eb0*/  BSYNC B1 ;  /* 0x0000000000017941 */ /* 0x000fea0003800000 */
.L_x_64:
        /* <DEDUP_REMOVED lines=14> */
.L_x_67:
[----:B------:R-:W-:Y:S05]  /*2fa0*/  BSYNC B1 ;  /* 0x0000000000017941 */ /* 0x000fea0003800000 */
.L_x_66:
        /* <DEDUP_REMOVED lines=11> */
.L_x_69:
[----:B------:R-:W-:Y:S05]  /*3060*/  BSYNC B1 ;  /* 0x0000000000017941 */ /* 0x000fea0003800000 */
.L_x_68:
        /* <DEDUP_REMOVED lines=11> */
.L_x_71:
[----:B------:R-:W-:Y:S05]  /*3120*/  BSYNC B1 ;  /* 0x0000000000017941 */ /* 0x000fea0003800000 */
.L_x_70:
[----:B0----5:R-:W-:Y:S01]  /*3130*/  FMUL R15, R93, R8 ;  /* 0x000000085d0f7220 */ /* 0x021fe20000400000 */
[----:B------:R-:W-:Y:S01]  /*3140*/  IMAD.X R33, R29, 0x1, R13, P5 ;  /* 0x000000011d217824 */ /* 0x000fe200028e060d */
[----:B------:R-:W-:Y:S01]  /*3150*/  ISETP.GT.AND P2, PT, R7, 0x8, P0 ;  /* 0x000000080700780c */ /* 0x000fe20000744270 */
[----:B------:R-:W-:Y:S01]  /*3160*/  BSSY B1, `(.L_x_72) ;  /* 0x0000007000017945 */ /* 0x000fe20003800000 */
[----:B------:R-:W-:Y:S01]  /*3170*/  FFMA R15, R50, R6, R15 ;  /* 0x00000006320f7223 */ /* 0x000fe2000000000f */
[----:B-1----:R-:W-:-:S04]  /*3180*/  IADD3 R24, P0, R24, UR7, RZ ;  /* 0x0000000718187c10 */ /* 0x002fc8000ff1e0ff */
[----:B------:R0:W-:Y:S01]  /*3190*/  @P1 STG.E desc[UR16][R32.64], R15 ;  /* 0x0000000f20001986 */ /* 0x0001e2000c101910 */
[----:B------:R-:W-:-:S05]  /*31a0*/  IADD3.X R25, R25, UR8, RZ, P0, !PT ;  /* 0x0000000819197c10 */ /* 0x000fca00087fe4ff */
[----:B------:R-:W-:Y:S05]  /*31b0*/  @!P2 BRA `(.L_x_73) ;  /* 0x000000000004a947 */ /* 0x000fea0003800000 */
[----:B------:R1:W5:Y:S02]  /*31c0*/  LDG.E.LTC128B R93, desc[UR16][R24.64] ;  /* 0x00000010185d7981 */ /* 0x000364000c1e1920 */
.L_x_73:
[----:B------:R-:W-:Y:S05]  /*31d0*/  BSYNC B1 ;  /* 0x0000000000017941 */ /* 0x000fea0003800000 */
.L_x_72:
[----:B-1----:R-:W-:Y:S01]  /*31e0*/  IADD3 R24, P5, R30, R14, RZ ;  /* 0x0000000e1e187210 */ /* 0x002fe20007fbe0ff */
        /* <DEDUP_REMOVED lines=13> */
.L_x_75:
[----:B------:R-:W-:Y:S05]  /*32c0*/  BSYNC B1 ;  /* 0x0000000000017941 */ /* 0x000fea0003800000 */
.L_x_74:
[----:B0----5:R-:W-:Y:S01]  /*32d0*/  FMUL R15, R93, R8 ;  /* 0x000000085d0f7220 */ /* 0x021fe20000400000 */
[----:B------:R-:W-:Y:S01]  /*32e0*/  IMAD.X R29, R21, 0x1, R11, P5 ;  /* 0x00000001151d7824 */ /* 0x000fe200028e060b */
[----:B------:R-:W-:Y:S01]  /*32f0*/  ISETP.GT.AND P2, PT, R7, RZ, P0 ;  /* 0x000000ff0700720c */ /* 0x000fe20000744270 */
[----:B------:R-:W-:Y:S01]  /*3300*/  BSSY B1, `(.L_x_76) ;  /* 0x0000008000017945 */ /* 0x000fe20003800000 */
[----:B------:R-:W-:Y:S01]  /*3310*/  FFMA R15, R52, R6, R15 ;  /* 0x00000006340f7223 */ /* 0x000fe2000000000f */
[----:B-1----:R-:W-:Y:S02]  /*3320*/  IADD3 R24, P6, R16, UR9, RZ ;  /* 0x0000000910187c10 */ /* 0x002fe4000ffde0ff */
[----:B----4-:R-:W-:Y:S02]  /*3330*/  IADD3 R30, P5, R22, R12, RZ ;  /* 0x0000000c161e7210 */ /* 0x010fe40007fbe0ff */
[----:B------:R0:W-:Y:S01]  /*3340*/  @P4 STG.E desc[UR16][R28.64], R15 ;  /* 0x0000000f1c004986 */ /* 0x0001e2000c101910 */
[----:B------:R-:W-:-:S05]  /*3350*/  IADD3.X R25, R17, UR10, RZ, P6, !PT ;  /* 0x0000000a11197c10 */ /* 0x000fca000b7fe4ff */
[----:B------:R-:W-:Y:S05]  /*3360*/  @!P2 BRA `(.L_x_77) ;  /* 0x000000000004a947 */ /* 0x000fea0003800000 */
[----:B------:R1:W5:Y:S02]  /*3370*/  LDG.E.LTC128B R93, desc[UR16][R24.64] ;  /* 0x00000010185d7981 */ /* 0x000364000c1e1920 */
.L_x_77:
[----:B------:R-:W-:Y:S05]  /*3380*/  BSYNC B1 ;  /* 0x0000000000017941 */ /* 0x000fea0003800000 */
.L_x_76:
        /* <DEDUP_REMOVED lines=11> */
.L_x_79:
[----:B------:R-:W-:Y:S05]  /*3440*/  BSYNC B1 ;  /* 0x0000000000017941 */ /* 0x000fea0003800000 */
.L_x_78:
        /* <DEDUP_REMOVED lines=10> */
.L_x_81:
[----:B------:R-:W-:Y:S05]  /*34f0*/  BSYNC B1 ;  /* 0x0000000000017941 */ /* 0x000fea0003800000 */
.L_x_80:
        /* <DEDUP_REMOVED lines=14> */
.L_x_83:
[----:B------:R-:W-:Y:S05]  /*35e0*/  BSYNC B1 ;  /* 0x0000000000017941 */ /* 0x000fea0003800000 */
.L_x_82:
        /* <DEDUP_REMOVED lines=11> */
.L_x_85:
[----:B------:R-:W-:Y:S05]  /*36a0*/  BSYNC B1 ;  /* 0x0000000000017941 */ /* 0x000fea0003800000 */
.L_x_84:
        /* <DEDUP_REMOVED lines=11> */
.L_x_87:
[----:B------:R-:W-:Y:S05]  /*3760*/  BSYNC B1 ;  /* 0x0000000000017941 */ /* 0x000fea0003800000 */
.L_x_86:
        /* <DEDUP_REMOVED lines=10> */
.L_x_89:
[----:B------:R-:W-:Y:S05]  /*3810*/  BSYNC B1 ;  /* 0x0000000000017941 */ /* 0x000fea0003800000 */
.L_x_88:
        /* <DEDUP_REMOVED lines=14> */
.L_x_91:
[----:B------:R-:W-:Y:S05]  /*3900*/  BSYNC B1 ;  /* 0x0000000000017941 */ /* 0x000fea0003800000 */
.L_x_90:
        /* <DEDUP_REMOVED lines=11> */
.L_x_93:
[----:B------:R-:W-:Y:S05]  /*39c0*/  BSYNC B1 ;  /* 0x0000000000017941 */ /* 0x000fea0003800000 */
.L_x_92:
        /* <DEDUP_REMOVED lines=11> */
.L_x_95:
[----:B------:R-:W-:Y:S05]  /*3a80*/  BSYNC B1 ;  /* 0x0000000000017941 */ /* 0x000fea0003800000 */
.L_x_94:
        /* <DEDUP_REMOVED lines=10> */
.L_x_97:
[----:B------:R-:W-:Y:S05]  /*3b30*/  BSYNC B1 ;  /* 0x0000000000017941 */ /* 0x000fea0003800000 */
.L_x_96:
        /* <DEDUP_REMOVED lines=14> */
.L_x_99:
[----:B------:R-:W-:Y:S05]  /*3c20*/  BSYNC B1 ;  /* 0x0000000000017941 */ /* 0x000fea0003800000 */
.L_x_98:
        /* <DEDUP_REMOVED lines=11> */
.L_x_101:
[----:B------:R-:W-:Y:S05]  /*3ce0*/  BSYNC B1 ;  /* 0x0000000000017941 */ /* 0x000fea0003800000 */
.L_x_100:
        /* <DEDUP_REMOVED lines=11> */
.L_x_103:
[----:B------:R-:W-:Y:S05]  /*3da0*/  BSYNC B1 ;  /* 0x0000000000017941 */ /* 0x000fea0003800000 */
.L_x_102:
        /* <DEDUP_REMOVED lines=10> */
.L_x_105:
[----:B------:R-:W-:Y:S05]  /*3e50*/  BSYNC B1 ;  /* 0x0000000000017941 */ /* 0x000fea0003800000 */
.L_x_104:
        /* <DEDUP_REMOVED lines=14> */
.L_x_107:
[----:B------:R-:W-:Y:S05]  /*3f40*/  BSYNC B1 ;  /* 0x0000000000017941 */ /* 0x000fea0003800000 */
.L_x_106:
        /* <DEDUP_REMOVED lines=11> */
.L_x_109:
[----:B------:R-:W-:Y:S05]  /*4000*/  BSYNC B1 ;  /* 0x0000000000017941 */ /* 0x000fea0003800000 */
.L_x_108:
        /* <DEDUP_REMOVED lines=11> */
.L_x_111:
[----:B------:R-:W-:Y:S05]  /*40c0*/  BSYNC B1 ;  /* 0x0000000000017941 */ /* 0x000fea0003800000 */
.L_x_110:
        /* <DEDUP_REMOVED lines=10> */
.L_x_113:
[----:B------:R-:W-:Y:S05]  /*4170*/  BSYNC B1 ;  /* 0x0000000000017941 */ /* 0x000fea0003800000 */
.L_x_112:
        /* <DEDUP_REMOVED lines=14> */
.L_x_115:
[----:B------:R-:W-:Y:S05]  /*4260*/  BSYNC B1 ;  /* 0x0000000000017941 */ /* 0x000fea0003800000 */
.L_x_114:
        /* <DEDUP_REMOVED lines=11> */
.L_x_117:
[----:B------:R-:W-:Y:S05]  /*4320*/  BSYNC B1 ;  /* 0x0000000000017941 */ /* 0x000fea0003800000 */
.L_x_116:
        /* <DEDUP_REMOVED lines=11> */
.L_x_119:
[----:B------:R-:W-:Y:S05]  /*43e0*/  BSYNC B1 ;  /* 0x0000000000017941 */ /* 0x000fea0003800000 */
.L_x_118:
        /* <DEDUP_REMOVED lines=10> */
.L_x_121:
[----:B------:R-:W-:Y:S05]  /*4490*/  BSYNC B1 ;  /* 0x0000000000017941 */ /* 0x000fea0003800000 */
.L_x_120:
        /* <DEDUP_REMOVED lines=14> */
.L_x_123:
[----:B------:R-:W-:Y:S05]  /*4580*/  BSYNC B1 ;  /* 0x0000000000017941 */ /* 0x000fea0003800000 */
.L_x_122:
        /* <DEDUP_REMOVED lines=11> */
.L_x_125:
[----:B------:R-:W-:Y:S05]  /*4640*/  BSYNC B1 ;  /* 0x0000000000017941 */ /* 0x000fea0003800000 */
.L_x_124:
        /* <DEDUP_REMOVED lines=11> */
.L_x_127:
[----:B------:R-:W-:Y:S05]  /*4700*/  BSYNC B1 ;  /* 0x0000000000017941 */ /* 0x000fea0003800000 */
.L_x_126:
        /* <DEDUP_REMOVED lines=10> */
.L_x_129:
[----:B------:R-:W-:Y:S05]  /*47b0*/  BSYNC B1 ;  /* 0x0000000000017941 */ /* 0x000fea0003800000 */
.L_x_128:
        /* <DEDUP_REMOVED lines=14> */
.L_x_131:
[----:B------:R-:W-:Y:S05]  /*48a0*/  BSYNC B1 ;  /* 0x0000000000017941 */ /* 0x000fea0003800000 */
.L_x_130:
[----:B0----5:R-:W-:Y:S01]  /*48b0*/  FMUL R15, R93, R8 ;  /* 0x000000085d0f7220 */ /* 0x021fe20000400000 */
[----:B------:R-:W-:Y:S01]  /*48c0*/  IMAD.X R21, R29, 0x1, R11, P6 ;  /* 0x000000011d157824 */ /* 0x000fe200030e060b */
[----:B------:R-:W-:Y:S01]  /*48d0*/  ISETP.GT.AND P2, PT, R7, RZ, P1 ;  /* 0x000000ff0700720c */ /* 0x000fe20000f44270 */
[----:B------:R-:W-:Y:S01]  /*48e0*/  BSSY B1, `(.L_x_132) ;  /* 0x0000007000017945 */ /* 0x000fe20003800000 */
[----:B------:R-:W-:Y:S01]  /*48f0*/  FFMA R15, R80, R6, R15 ;  /* 0x00000006500f7223 */ /* 0x000fe2000000000f */
[----:B------:R-:W-:-:S04]  /*4900*/  IADD3 R34, P0, R24, UR9, RZ ;  /* 0x0000000918227c10 */ /* 0x000fc8000ff1e0ff */
[----:B------:R0:W-:Y:S01]  /*4910*/  @P5 STG.E desc[UR16][R20.64], R15 ;  /* 0x0000000f14005986 */ /* 0x0001e2000c101910 */
[----:B------:R-:W-:-:S05]  /*4920*/  IADD3.X R35, R25, UR10, RZ, P0, !PT ;  /* 0x0000000a19237c10 */ /* 0x000fca00087fe4ff */
[----:B------:R-:W-:Y:S05]  /*4930*/  @!P2 BRA `(.L_x_133) ;  /* 0x000000000004a947 */ /* 0x000fea0003800000 */
[----:B------:R0:W5:Y:S02]  /*4940*/  LDG.E.LTC128B R93, desc[UR16][R34.64] ;  /* 0x00000010225d7981 */ /* 0x000164000c1e1920 */
.L_x_133:
[----:B------:R-:W-:Y:S05]  /*4950*/  BSYNC B1 ;  /* 0x0000000000017941 */ /* 0x000fea0003800000 */
.L_x_132:
[----:B---3--:R-:W-:Y:S01]  /*4960*/  IADD3 R16, P5, R30, R12, RZ ;  /* 0x0000000c1e107210 */ /* 0x008fe20007fbe0ff */
[----:B-----5:R-:W-:Y:S01]  /*4970*/  FMUL R22, R93, R8 ;  /* 0x000000085d167220 */ /* 0x020fe20000400000 */
[----:B------:R-:W-:Y:S01]  /*4980*/  ISETP.GT.AND P4, PT, R7, 0x8, P4 ;  /* 0x000000080700780c */ /* 0x000fe20002784270 */
[----:B------:R-:W-:Y:S01]  /*4990*/  BSSY B1, `(.L_x_134) ;  /* 0x000000a000017945 */ /* 0x000fe20003800000 */
[----:B------:R-:W-:Y:S01]  /*49a0*/  ISETP.GT.AND P0, PT, R10, 0x78, PT ;  /* 0x000000780a00780c */ /* 0x000fe20003f04270 */
[----:B------:R-:W-:Y:S01]  /*49b0*/  FFMA R81, R81, R6, R22 ;  /* 0x0000000651517223 */ /* 0x000fe20000000016 */
[----:B------:R-:W-:Y:S01]  /*49c0*/  IMAD.X R17, R31, 0x1, R11, P5 ;  /* 0x000000011f117824 */ /* 0x000fe200028e060b */
[----:B------:R-:W-:Y:S02]  /*49d0*/  IADD3 R22, P6, R26, UR7, RZ ;  /* 0x000000071a167c10 */ /* 0x000fe4000ffde0ff */
[----:B------:R-:W-:Y:S02]  /*49e0*/  IADD3 R32, P5, R28, R14, RZ ;  /* 0x0000000e1c207210 */ /* 0x000fe40007fbe0ff */
[----:B------:R3:W-:Y:S01]  /*49f0*/  @P2 STG.E desc[UR16][R16.64], R81 ;  /* 0x0000005110002986 */ /* 0x0007e2000c101910 */
[----:B------:R-:W-:-:S03]  /*4a00*/  IADD3.X R23, R27, UR8, RZ, P6, !PT ;  /* 0x000000081b177c10 */ /* 0x000fc6000b7fe4ff */
[----:B------:R-:W-:Y:S07]  /*4a10*/  @!P4 BRA `(.L_x_135) ;  /* 0x000000000004c947 */ /* 0x000fee0003800000 */
[----:B------:R0:W5:Y:S02]  /*4a20*/  LDG.E.LTC128B R93, desc[UR16][R22.64] ;  /* 0x00000010165d7981 */ /* 0x000164000c1e1920 */
.L_x_135:
[----:B------:R-:W-:Y:S05]  /*4a30*/  BSYNC B1 ;  /* 0x0000000000017941 */ /* 0x000fea0003800000 */
.L_x_134:
[----:B0----5:R-:W-:Y:S01]  /*4a40*/  FMUL R15, R93, R8 ;  /* 0x000000085d0f7220 */ /* 0x021fe20000400000 */
[----:B------:R-:W-:Y:S01]  /*4a50*/  IMAD.X R33, R29, 0x1, R13, P5 ;  /* 0x000000011d217824 */ /* 0x000fe200028e060d */
[----:B------:R-:W-:Y:S01]  /*4a60*/  ISETP.GT.AND P1, PT, R7, 0x8, P1 ;  /* 0x000000080700780c */ /* 0x000fe20000f24270 */
[----:B------:R-:W-:Y:S01]  /*4a70*/  BSSY B1, `(.L_x_136) ;  /* 0x0000008000017945 */ /* 0x000fe20003800000 */
[----:B------:R-:W-:Y:S01]  /*4a80*/  FFMA R15, R82, R6, R15 ;  /* 0x00000006520f7223 */ /* 0x000fe2000000000f */
[----:B------:R-:W-:Y:S02]  /*4a90*/  IADD3 R22, P5, R24, UR7, RZ ;  /* 0x0000000718167c10 */ /* 0x000fe4000ffbe0ff */
[----:B------:R-:W-:Y:S02]  /*4aa0*/  ISETP.GT.AND P2, PT, R10, 0x79, PT ;  /* 0x000000790a00780c */ /* 0x000fe40003f44270 */
[----:B------:R0:W-:Y:S01]  /*4ab0*/  @P4 STG.E desc[UR16][R32.64], R15 ;  /* 0x0000000f20004986 */ /* 0x0001e2000c101910 */
[----:B------:R-:W-:-:S05]  /*4ac0*/  IADD3.X R23, R25, UR8, RZ, P5, !PT ;  /* 0x0000000819177c10 */ /* 0x000fca000affe4ff */
[----:B------:R-:W-:Y:S05]  /*4ad0*/  @!P1 BRA `(.L_x_137) ;  /* 0x0000000000049947 */ /* 0x000fea0003800000 */
[----:B------:R0:W5:Y:S02]  /*4ae0*/  LDG.E.LTC128B R93, desc[UR16][R22.64] ;  /* 0x00000010165d7981 */ /* 0x000164000c1e1920 */
.L_x_137:
[----:B------:R-:W-:Y:S05]  /*4af0*/  BSYNC B1 ;  /* 0x0000000000017941 */ /* 0x000fea0003800000 */
.L_x_136:
[----:B0-----:R-:W-:Y:S01]  /*4b00*/  IADD3 R22, P6, R30, R14, RZ ;  /* 0x0000000e1e167210 */ /* 0x001fe20007fde0ff */
[----:B-----5:R-:W-:Y:S01]  /*4b10*/  FMUL R10, R93, R8 ;  /* 0x000000085d0a7220 */ /* 0x020fe20000400000 */
[----:B------:R-:W-:Y:S01]  /*4b20*/  ISETP.GT.AND P4, PT, R7, RZ, P0 ;  /* 0x000000ff0700720c */ /* 0x000fe20000784270 */
[----:B------:R-:W-:Y:S01]  /*4b30*/  BSSY B1, `(.L_x_138) ;  /* 0x0000009000017945 */ /* 0x000fe20003800000 */
[----:B-1----:R-:W-:Y:S01]  /*4b40*/  IADD3 R24, P5, R20, R12, RZ ;  /* 0x0000000c14187210 */ /* 0x002fe20007fbe0ff */
[----:B------:R-:W-:Y:S02]  /*4b50*/  IMAD.X R23, R31, 0x1, R13, P6 ;  /* 0x000000011f177824 */ /* 0x000fe400030e060d */
[----:B------:R-:W-:-:S05]  /*4b60*/  FFMA R83, R83, R6, R10 ;  /* 0x0000000653537223 */ /* 0x000fca000000000a */
[----:B------:R0:W-:Y:S03]  /*4b70*/  @P1 STG.E desc[UR16][R22.64], R83 ;  /* 0x0000005316001986 */ /* 0x0001e6000c101910 */
[----:B------:R-:W-:Y:S05]  /*4b80*/  @!P4 BRA `(.L_x_139) ;  /* 0x00000000000cc947 */ /* 0x000fea0003800000 */
[----:B0-----:R-:W-:-:S04]  /*4b90*/  IADD3 R22, P1, R18, UR9, RZ ;  /* 0x0000000912167c10 */ /* 0x001fc8000ff3e0ff */
[----:B------:R-:W-:-:S05]  /*4ba0*/  IADD3.X R23, R19, UR10, RZ, P1, !PT ;  /* 0x0000000a13177c10 */ /* 0x000fca0008ffe4ff */
[----:B------:R1:W5:Y:S04]  /*4bb0*/  LDG.E.LTC128B R93, desc[UR16][R22.64] ;  /* 0x00000010165d7981 */ /* 0x000368000c1e1920 */
.L_x_139:
[----:B------:R-:W-:Y:S05]  /*4bc0*/  BSYNC B1 ;  /* 0x0000000000017941 */ /* 0x000fea0003800000 */
.L_x_138:
[----:B-----5:R-:W-:Y:S01]  /*4bd0*/  FMUL R15, R93, R8 ;  /* 0x000000085d0f7220 */ /* 0x020fe20000400000 */
[----:B------:R-:W-:Y:S01]  /*4be0*/  IMAD.X R25, R21, 0x1, R11, P5 ;  /* 0x0000000115197824 */ /* 0x000fe200028e060b */
[----:B------:R-:W-:Y:S01]  /*4bf0*/  ISETP.GT.AND P1, PT, R7, RZ, P2 ;  /* 0x000000ff0700720c */ /* 0x000fe20001724270 */
[----:B------:R-:W-:Y:S01]  /*4c00*/  BSSY B1, `(.L_x_140) ;  /* 0x0000008000017945 */ /* 0x000fe20003800000 */
[----:B------:R-:W-:Y:S01]  /*4c10*/  FFMA R15, R84, R6, R15 ;  /* 0x00000006540f7223 */ /* 0x000fe2000000000f */
[----:B01----:R-:W-:Y:S02]  /*4c20*/  IADD3 R22, P6, R34, UR9, RZ ;  /* 0x0000000922167c10 */ /* 0x003fe4000ffde0ff */
[----:B------:R-:W-:Y:S02]  /*4c30*/  IADD3 R10, P5, R16, R12, RZ ;  /* 0x0000000c100a7210 */ /* 0x000fe40007fbe0ff */
[----:B------:R0:W-:Y:S01]  /*4c40*/  @P4 STG.E desc[UR16][R24.64], R15 ;  /* 0x0000000f18004986 */ /* 0x0001e2000c101910 */
[----:B------:R-:W-:-:S05]  /*4c50*/  IADD3.X R23, R35, UR10, RZ, P6, !PT ;  /* 0x0000000a23177c10 */ /* 0x000fca000b7fe4ff */
[----:B------:R-:W-:Y:S05]  /*4c60*/  @!P1 BRA `(.L_x_141) ;  /* 0x0000000000049947 */ /* 0x000fea0003800000 */
[----:B------:R1:W5:Y:S02]  /*4c70*/  LDG.E.LTC128B R93, desc[UR16][R22.64] ;  /* 0x00000010165d7981 */ /* 0x000364000c1e1920 */
.L_x_141:
[----:B------:R-:W-:Y:S05]  /*4c80*/  BSYNC B1 ;  /* 0x0000000000017941 */ /* 0x000fea0003800000 */
.L_x_140:
[----:B-----5:R-:W-:Y:S01]  /*4c90*/  FMUL R12, R93, R8 ;  /* 0x000000085d0c7220 */ /* 0x020fe20000400000 */
[----:B------:R-:W-:Y:S01]  /*4ca0*/  IMAD.X R11, R17, 0x1, R11, P5 ;  /* 0x00000001110b7824 */ /* 0x000fe200028e060b */
[----:B------:R-:W-:Y:S01]  /*4cb0*/  ISETP.GT.AND P0, PT, R7, 0x8, P0 ;  /* 0x000000080700780c */ /* 0x000fe20000704270 */
[----:B------:R-:W-:Y:S01]  /*4cc0*/  BSSY B1, `(.L_x_142) ;  /* 0x0000008000017945 */ /* 0x000fe20003800000 */
[----:B------:R-:W-:Y:S01]  /*4cd0*/  FFMA R85, R85, R6, R12 ;  /* 0x0000000655557223 */ /* 0x000fe2000000000c */
[----:B------:R-:W-:Y:S02]  /*4ce0*/  IADD3 R18, P4, R18, UR7, RZ ;  /* 0x0000000712127c10 */ /* 0x000fe4000ff9e0ff */
[----:B-1----:R-:W-:Y:S02]  /*4cf0*/  IADD3 R22, P5, R20, R14, RZ ;  /* 0x0000000e14167210 */ /* 0x002fe40007fbe0ff */
[----:B------:R1:W-:Y:S01]  /*4d00*/  @P1 STG.E desc[UR16][R10.64], R85 ;  /* 0x000000550a001986 */ /* 0x0003e2000c101910 */
[----:B------:R-:W-:-:S05]  /*4d10*/  IADD3.X R19, R19, UR8, RZ, P4, !PT ;  /* 0x0000000813137c10 */ /* 0x000fca000a7fe4ff */
[----:B------:R-:W-:Y:S05]  /*4d20*/  @!P0 BRA `(.L_x_143) ;  /* 0x0000000000048947 */ /* 0x000fea0003800000 */
[----:B------:R0:W5:Y:S02]  /*4d30*/  LDG.E.LTC128B R93, desc[UR16][R18.64] ;  /* 0x00000010125d7981 */ /* 0x000164000c1e1920 */
.L_x_143:
[----:B------:R-:W-:Y:S05]  /*4d40*/  BSYNC B1 ;  /* 0x0000000000017941 */ /* 0x000fea0003800000 */
.L_x_142:
[----:B------:R-:W-:Y:S01]  /*4d50*/  ISETP.GT.AND P2, PT, R7, 0x8, P2 ;  /* 0x000000080700780c */ /* 0x000fe20001744270 */
[----:B-1---5:R-:W-:Y:S01]  /*4d60*/  FMUL R11, R93, R8 ;  /* 0x000000085d0b7220 */ /* 0x022fe20000400000 */
[----:B------:R-:W-:Y:S01]  /*4d70*/  IMAD.X R23, R21, 0x1, R13, P5 ;  /* 0x0000000115177824 */ /* 0x000fe200028e060d */
[----:B------:R-:W-:Y:S02]  /*4d80*/  BSSY B1, `(.L_x_144) ;  /* 0x0000007000017945 */ /* 0x000fe40003800000 */
[----:B0-----:R-:W-:-:S05]  /*4d90*/  FFMA R15, R86, R6, R11 ;  /* 0x00000006560f7223 */ /* 0x001fca000000000b */
[----:B------:R0:W-:Y:S01]  /*4da0*/  @P0 STG.E desc[UR16][R22.64], R15 ;  /* 0x0000000f16000986 */ /* 0x0001e2000c101910 */
[----:B------:R-:W-:-:S04]  /*4db0*/  IADD3 R10, P0, R34, UR7, RZ ;  /* 0x00000007220a7c10 */ /* 0x000fc8000ff1e0ff */
[----:B------:R-:W-:Y:S01]  /*4dc0*/  IADD3.X R11, R35, UR8, RZ, P0, !PT ;  /* 0x00000008230b7c10 */ /* 0x000fe200087fe4ff */
[----:B------:R-:W-:Y:S08]  /*4dd0*/  @!P2 BRA `(.L_x_145) ;  /* 0x000000000004a947 */ /* 0x000ff00003800000 */
[----:B------:R1:W5:Y:S02]  /*4de0*/  LDG.E.LTC128B R93, desc[UR16][R10.64] ;  /* 0x000000100a5d7981 */ /* 0x000364000c1e1920 */
.L_x_145:
[----:B------:R-:W-:Y:S05]  /*4df0*/  BSYNC B1 ;  /* 0x0000000000017941 */ /* 0x000fea0003800000 */
.L_x_144:
[----:B------:R-:W-:Y:S05]  /*4e00*/  @!P2 BRA `(.L_x_146) ;  /* 0x000000140094a947 */ /* 0x000fea0003800000 */
[----:B------:R-:W-:Y:S01]  /*4e10*/  IADD3 R14, P0, R16, R14, RZ ;  /* 0x0000000e100e7210 */ /* 0x000fe20007f1e0ff */
[----:B-1---5:R-:W-:-:S04]  /*4e20*/  FMUL R10, R93, R8 ;  /* 0x000000085d0a7220 */ /* 0x022fc80000400000 */
[----:B0-----:R-:W-:Y:S02]  /*4e30*/  IMAD.X R15, R17, 0x1, R13, P0 ;  /* 0x00000001110f7824 */ /* 0x001fe400000e060d */
[----:B------:R-:W-:-:S05]  /*4e40*/  FFMA R87, R87, R6, R10 ;  /* 0x0000000657577223 */ /* 0x000fca000000000a */
[----:B------:R0:W-:Y:S01]  /*4e50*/  STG.E desc[UR16][R14.64], R87 ;  /* 0x000000570e007986 */ /* 0x0001e2000c101910 */
[----:B------:R-:W-:Y:S05]  /*4e60*/  BRA `(.L_x_146) ;  /* 0x00000014007c7947 */ /* 0x000fea0003800000 */
.L_x_23:
[----:B------:R-:W-:Y:S01]  /*4e70*/  ULDC.64 UR8, c[0x0][0x6c0] ;  /* 0x0001b00000087ab9 */ /* 0x000fe20000000a00 */
[----:B------:R-:W-:Y:S01]  /*4e80*/  ISETP.GT.AND P2, PT, R10, 0x1, PT ;  /* 0x000000010a00780c */ /* 0x000fe20003f44270 */
[-C--:B--2---:R-:W-:Y:S01]  /*4e90*/  FMUL R13, R24, R6.reuse ;  /* 0x00000006180d7220 */ /* 0x084fe20000400000 */
[----:B------:R-:W-:Y:S01]  /*4ea0*/  LEA R16, P1, R22, UR8, 0x2 ;  /* 0x0000000816107c11 */ /* 0x000fe2000f8210ff */
[-C--:B------:R-:W-:Y:S01]  /*4eb0*/  FMUL R25, R25, R6.reuse ;  /* 0x0000000619197220 */ /* 0x080fe20000400000 */
[C---:B------:R-:W-:Y:S01]  /*4ec0*/  ISETP.GT.AND P4, PT, R7.reuse, RZ, P2 ;  /* 0x000000ff0700720c */ /* 0x040fe20001784270 */
[----:B------:R-:W-:Y:S01]  /*4ed0*/  IMAD.SHL.U32 R12, R96, 0x20, RZ ;  /* 0x00000020600c7824 */ /* 0x000fe200078e00ff */
[----:B------:R-:W-:Y:S01]  /*4ee0*/  LEA.HI.X R17, R22, UR9, R21, 0x2, P1 ;  /* 0x0000000916117c11 */ /* 0x000fe200088f1415 */
[-C--:B------:R-:W-:Y:S01]  /*4ef0*/  FMUL R15, R26, R6.reuse ;  /* 0x000000061a0f7220 */ /* 0x080fe20000400000 */
[----:B------:R-:W-:Y:S01]  /*4f00*/  ISETP.GT.AND P1, PT, R7, 0x8, P0 ;  /* 0x000000080700780c */ /* 0x000fe20000724270 */
[----:B------:R-:W-:Y:S01]  /*4f10*/  FMUL R27, R27, R6 ;  /* 0x000000061b1b7220 */ /* 0x000fe20000400000 */
[----:B------:R-:W-:Y:S01]  /*4f20*/  ISETP.GT.AND P0, PT, R10, 0x8, PT ;  /* 0x000000080a00780c */ /* 0x000fe20003f04270 */
[----:B------:R0:W-:Y:S01]  /*4f30*/  @P5 STG.E desc[UR16][R16.64], R13 ;  /* 0x0000000d10005986 */ /* 0x0001e2000c101910 */
[----:B------:R-:W-:Y:S01]  /*4f40*/  LEA R18, P5, R96, R16, 0x2 ;  /* 0x0000001060127211 */ /* 0x000fe200078a10ff */
[-C--:B------:R-:W-:Y:S01]  /*4f50*/  FMUL R89, R28, R6.reuse ;  /* 0x000000061c597220 */ /* 0x080fe20000400000 */
[----:B------:R-:W-:Y:S01]  /*4f60*/  ISETP.GT.AND P2, PT, R7, 0x8, P2 ;  /* 0x000000080700780c */ /* 0x000fe20001744270 */
[-C--:B------:R-:W-:Y:S01]  /*4f70*/  FMUL R29, R29, R6.reuse ;  /* 0x000000061d1d7220 */ /* 0x080fe20000400000 */
[C-C-:B------:R-:W-:Y:S01]  /*4f80*/  LEA.HI.X R19, R96.reuse, R17, R97.reuse, 0x2, P5 ;  /* 0x0000001160137211 */ /* 0x140fe200028f1461 */
[-C--:B------:R-:W-:Y:S01]  /*4f90*/  FMUL R31, R31, R6.reuse ;  /* 0x000000061f1f7220 */ /* 0x080fe20000400000 */
[----:B------:R-:W-:Y:S01]  /*4fa0*/  SHF.L.U64.HI R11, R96, 0x5, R97 ;  /* 0x00000005600b7819 */ /* 0x000fe20000010261 */
[----:B------:R-:W-:Y:S01]  /*4fb0*/  FMUL R33, R33, R6 ;  /* 0x0000000621217220 */ /* 0x000fe20000400000 */
[----:B------:R-:W-:Y:S01]  /*4fc0*/  ISETP.GT.AND P5, PT, R7, RZ, P0 ;  /* 0x000000ff0700720c */ /* 0x000fe200007a4270 */
[----:B------:R-:W-:Y:S01]  /*4fd0*/  @P4 STG.E desc[UR16][R18.64], R25 ;  /* 0x0000001912004986 */ /* 0x000fe2000c101910 */
[C---:B------:R-:W-:Y:S01]  /*4fe0*/  IADD3 R20, P4, R12.reuse, R16, RZ ;  /* 0x000000100c147210 */ /* 0x040fe20007f9e0ff */
[----:B------:R-:W-:Y:S01]  /*4ff0*/  FMUL R35, R35, R6 ;  /* 0x0000000623237220 */ /* 0x000fe20000400000 */
[----:B------:R-:W-:Y:S01]  /*5000*/  IADD3 R22, P6, R12, R18, RZ ;  /* 0x000000120c167210 */ /* 0x000fe20007fde0ff */
[----:B------:R1:W-:Y:S01]  /*5010*/  @P1 STG.E desc[UR16][R16.64+0x20], R15 ;  /* 0x0000200f10001986 */ /* 0x0003e2000c101910 */
[----:B------:R-:W-:Y:S01]  /*5020*/  ISETP.GT.AND P1, PT, R10, 0x9, PT ;  /* 0x000000090a00780c */ /* 0x000fe20003f24270 */
[----:B------:R-:W-:Y:S01]  /*5030*/  IMAD.X R21, R11, 0x1, R17, P4 ;  /* 0x000000010b157824 */ /* 0x000fe200020e0611 */
[C---:B------:R-:W-:Y:S01]  /*5040*/  ISETP.GT.AND P0, PT, R7.reuse, 0x8, P0 ;  /* 0x000000080700780c */ /* 0x040fe20000704270 */
[----:B------:R2:W-:Y:S01]  /*5050*/  @P2 STG.E desc[UR16][R18.64+0x20], R27 ;  /* 0x0000201b12002986 */ /* 0x0005e2000c101910 */
[----:B------:R-:W-:Y:S01]  /*5060*/  ISETP.GT.AND P4, PT, R7, RZ, P1 ;  /* 0x000000ff0700720c */ /* 0x000fe20000f84270 */
[----:B------:R-:W-:Y:S01]  /*5070*/  IMAD.X R23, R11, 0x1, R19, P6 ;  /* 0x000000010b177824 */ /* 0x000fe200030e0613 */
[C---:B------:R-:W-:Y:S01]  /*5080*/  IADD3 R14, P2, R12.reuse, 0x20, RZ ;  /* 0x000000200c0e7810 */ /* 0x040fe20007f5e0ff */
[----:B------:R3:W-:Y:S01]  /*5090*/  @P5 STG.E desc[UR16][R20.64], R89 ;  /* 0x0000005914005986 */ /* 0x0007e2000c101910 */
[----:B------:R-:W-:Y:S01]  /*50a0*/  ISETP.GT.AND P1, PT, R7, 0x8, P1 ;  /* 0x000000080700780c */ /* 0x000fe20000f24270 */
[----:B------:R-:W-:Y:S01]  /*50b0*/  FMUL R37, R37, R6 ;  /* 0x0000000625257220 */ /* 0x000fe20000400000 */
[----:B------:R-:W-:Y:S01]  /*50c0*/  IADD3 R24, P6, R12, R20, RZ ;  /* 0x000000140c187210 */ /* 0x000fe20007fde0ff */
[----:B0-----:R-:W-:Y:S01]  /*50d0*/  IMAD.X R13, RZ, RZ, R11, P2 ;  /* 0x000000ffff0d7224 */ /* 0x001fe200010e060b */
[----:B-1----:R-:W-:Y:S01]  /*50e0*/  IADD3 R16, P5, R14, R16, RZ ;  /* 0x000000100e107210 */ /* 0x002fe20007fbe0ff */
[----:B------:R-:W-:Y:S01]  /*50f0*/  FMUL R15, R30, R6 ;  /* 0x000000061e0f7220 */ /* 0x000fe20000400000 */
[----:B------:R-:W-:Y:S01]  /*5100*/  ISETP.GT.AND P2, PT, R10, 0x10, PT ;  /* 0x000000100a00780c */ /* 0x000fe20003f44270 */
[----:B------:R-:W-:-:S02]  /*5110*/  IMAD.X R25, R11, 0x1, R21, P6 ;  /* 0x000000010b197824 */ /* 0x000fc400030e0615 */
[----:B------:R-:W-:Y:S01]  /*5120*/  FMUL R39, R39, R6 ;  /* 0x0000000627277220 */ /* 0x000fe20000400000 */
[----:B------:R-:W-:Y:S01]  /*5130*/  IMAD.X R17, R13, 0x1, R17, P5 ;  /* 0x000000010d117824 */ /* 0x000fe200028e0611 */
[----:B------:R0:W-:Y:S01]  /*5140*/  @P4 STG.E desc[UR16][R22.64], R29 ;  /* 0x0000001d16004986 */ /* 0x0001e2000c101910 */
[----:B--2---:R-:W-:Y:S01]  /*5150*/  IADD3 R18, P4, R14, R18, RZ ;  /* 0x000000120e127210 */ /* 0x004fe20007f9e0ff */
[-C--:B---3--:R-:W-:Y:S01]  /*5160*/  FMUL R89, R32, R6.reuse ;  /* 0x0000000620597220 */ /* 0x088fe20000400000 */
[----:B------:R-:W-:Y:S01]  /*5170*/  ISETP.GT.AND P5, PT, R7, RZ, P2 ;  /* 0x000000ff0700720c */ /* 0x000fe200017a4270 */
[----:B------:R1:W-:Y:S01]  /*5180*/  @P0 STG.E desc[UR16][R16.64], R15 ;  /* 0x0000000f10000986 */ /* 0x0003e2000c101910 */
[----:B------:R-:W-:Y:S01]  /*5190*/  ISETP.GT.AND P0, PT, R10, 0x11, PT ;  /* 0x000000110a00780c */ /* 0x000fe20003f04270 */
[----:B------:R-:W-:Y:S02]  /*51a0*/  IMAD.X R19, R13, 0x1, R19, P4 ;  /* 0x000000010d137824 */ /* 0x000fe400020e0613 */
[-C--:B------:R-:W-:Y:S01]  /*51b0*/  FMUL R41, R41, R6.reuse ;  /* 0x0000000629297220 */ /* 0x080fe20000400000 */
[-C--:B------:R-:W-:Y:S01]  /*51c0*/  FMUL R43, R43, R6.reuse ;  /* 0x000000062b2b7220 */ /* 0x080fe20000400000 */
[----:B------:R-:W-:Y:S01]  /*51d0*/  ISETP.GT.AND P4, PT, R7, RZ, P0 ;  /* 0x000000ff0700720c */ /* 0x000fe20000784270 */
[-C--:B------:R-:W-:Y:S01]  /*51e0*/  FMUL R45, R45, R6.reuse ;  /* 0x000000062d2d7220 */ /* 0x080fe20000400000 */
[----:B------:R2:W-:Y:S01]  /*51f0*/  @P1 STG.E desc[UR16][R18.64], R31 ;  /* 0x0000001f12001986 */ /* 0x0005e2000c101910 */
[----:B------:R-:W-:Y:S01]  /*5200*/  ISETP.GT.AND P1, PT, R7, 0x8, P2 ;  /* 0x000000080700780c */ /* 0x000fe20001724270 */
[----:B0-----:R-:W-:Y:S01]  /*5210*/  FMUL R29, R36, R6 ;  /* 0x00000006241d7220 */ /* 0x001fe20000400000 */
[----:B------:R-:W-:Y:S01]  /*5220*/  IADD3 R26, P2, R12, R22, RZ ;  /* 0x000000160c1a7210 */ /* 0x000fe20007f5e0ff */
[----:B------:R-:W-:Y:S01]  /*5230*/  FMUL R47, R47, R6 ;  /* 0x000000062f2f7220 */ /* 0x000fe20000400000 */
[----:B------:R-:W-:Y:S01]  /*5240*/  @P5 STG.E desc[UR16][R24.64], R89 ;  /* 0x0000005918005986 */ /* 0x000fe2000c101910 */
[----:B-1----:R-:W-:Y:S01]  /*5250*/  IADD3 R16, P5, R14, R20, RZ ;  /* 0x000000140e107210 */ /* 0x002fe20007fbe0ff */
[-C--:B------:R-:W-:Y:S01]  /*5260*/  FMUL R15, R34, R6.reuse ;  /* 0x00000006220f7220 */ /* 0x080fe20000400000 */
[----:B------:R-:W-:Y:S01]  /*5270*/  IMAD.X R27, R11, 0x1, R23, P2 ;  /* 0x000000010b1b7824 */ /* 0x000fe200010e0617 */
[----:B------:R-:W-:Y:S01]  /*5280*/  ISETP.GT.AND P0, PT, R7, 0x8, P0 ;  /* 0x000000080700780c */ /* 0x000fe20000704270 */
[----:B------:R-:W-:Y:S01]  /*5290*/  FMUL R49, R49, R6 ;  /* 0x0000000631317220 */ /* 0x000fe20000400000 */
[----:B------:R-:W-:Y:S01]  /*52a0*/  ISETP.GT.AND P2, PT, R10, 0x18, PT ;  /* 0x000000180a00780c */ /* 0x000fe20003f44270 */
[----:B------:R-:W-:Y:S01]  /*52b0*/  IMAD.X R17, R13, 0x1, R21, P5 ;  /* 0x000000010d117824 */ /* 0x000fe200028e0615 */
[----:B------:R-:W-:Y:S01]  /*52c0*/  @P4 STG.E desc[UR16][R26.64], R33 ;  /* 0x000000211a004986 */ /* 0x000fe2000c101910 */
[----:B--2---:R-:W-:Y:S01]  /*52d0*/  IADD3 R18, P4, R14, R22, RZ ;  /* 0x000000160e127210 */ /* 0x004fe20007f9e0ff */
[----:B------:R-:W-:Y:S01]  /*52e0*/  FMUL R51, R51, R6 ;  /* 0x0000000633337220 */ /* 0x000fe20000400000 */
[----:B------:R-:W-:Y:S01]  /*52f0*/  ISETP.GT.AND P5, PT, R7, RZ, P2 ;  /* 0x000000ff0700720c */ /* 0x000fe200017a4270 */
[----:B------:R0:W-:Y:S01]  /*5300*/  @P1 STG.E desc[UR16][R16.64], R15 ;  /* 0x0000000f10001986 */ /* 0x0001e2000c101910 */
[----:B------:R-:W-:Y:S01]  /*5310*/  ISETP.GT.AND P1, PT, R10, 0x19, PT ;  /* 0x000000190a00780c */ /* 0x000fe20003f24270 */
[----:B------:R-:W-:Y:S01]  /*5320*/  IMAD.X R19, R13, 0x1, R23, P4 ;  /* 0x000000010d137824 */ /* 0x000fe200020e0617 */
[C---:B------:R-:W-:Y:S01]  /*5330*/  IADD3 R20, P6, R12.reuse, R24, RZ ;  /* 0x000000180c147210 */ /* 0x040fe20007fde0ff */
[-C--:B------:R-:W-:Y:S01]  /*5340*/  FMUL R53, R53, R6.reuse ;  /* 0x0000000635357220 */ /* 0x080fe20000400000 */
[----:B------:R-:W-:Y:S01]  /*5350*/  ISETP.GT.AND P4, PT, R7, RZ, P1 ;  /* 0x000000ff0700720c */ /* 0x000fe20000f84270 */
[-C--:B------:R-:W-:Y:S01]  /*5360*/  FMUL R55, R55, R6.reuse ;  /* 0x0000000637377220 */ /* 0x080fe20000400000 */
[----:B------:R1:W-:Y:S01]  /*5370*/  @P0 STG.E desc[UR16][R18.64], R35 ;  /* 0x0000002312000986 */ /* 0x0003e2000c101910 */
[----:B------:R-:W-:Y:S01]  /*5380*/  IMAD.X R21, R11, 0x1, R25, P6 ;  /* 0x000000010b157824 */ /* 0x000fe200030e0619 */
[----:B------:R-:W-:Y:S01]  /*5390*/  ISETP.GT.AND P0, PT, R7, 0x8, P2 ;  /* 0x000000080700780c */ /* 0x000fe20001704270 */
[----:B------:R-:W-:Y:S01]  /*53a0*/  FMUL R57, R57, R6 ;  /* 0x0000000639397220 */ /* 0x000fe20000400000 */
[----:B------:R-:W-:Y:S01]  /*53b0*/  IADD3 R22, P2, R12, R26, RZ ;  /* 0x0000001a0c167210 */ /* 0x000fe20007f5e0ff */
[----:B0-----:R-:W-:Y:S01]  /*53c0*/  FMUL R15, R38, R6 ;  /* 0x00000006260f7220 */ /* 0x001fe20000400000 */
[----:B------:R0:W-:Y:S01]  /*53d0*/  @P5 STG.E desc[UR16][R20.64], R29 ;  /* 0x0000001d14005986 */ /* 0x0001e2000c101910 */
[----:B------:R-:W-:Y:S01]  /*53e0*/  IADD3 R16, P5, R14, R24, RZ ;  /* 0x000000180e107210 */ /* 0x000fe20007fbe0ff */
[-C--:B------:R-:W-:Y:S01]  /*53f0*/  FMUL R59, R59, R6.reuse ;  /* 0x000000063b3b7220 */ /* 0x080fe20000400000 */
[----:B------:R-:W-:Y:S01]  /*5400*/  IMAD.X R23, R11, 0x1, R27, P2 ;  /* 0x000000010b177824 */ /* 0x000fe200010e061b */
[----:B------:R-:W-:Y:S01]  /*5410*/  ISETP.GT.AND P1, PT, R7, 0x8, P1 ;  /* 0x000000080700780c */ /* 0x000fe20000f24270 */
[----:B------:R-:W-:Y:S01]  /*5420*/  FMUL R61, R61, R6 ;  /* 0x000000063d3d7220 */ /* 0x000fe20000400000 */
[----:B------:R-:W-:Y:S01]  /*5430*/  ISETP.GT.AND P2, PT, R10, 0x20, PT ;  /* 0x000000200a00780c */ /* 0x000fe20003f44270 */
[----:B------:R-:W-:Y:S01]  /*5440*/  IMAD.X R17, R13, 0x1, R25, P5 ;  /* 0x000000010d117824 */ /* 0x000fe200028e0619 */
[----:B------:R-:W-:Y:S01]  /*5450*/  @P4 STG.E desc[UR16][R22.64], R37 ;  /* 0x0000002516004986 */ /* 0x000fe2000c101910 */
[----:B-1----:R-:W-:Y:S01]  /*5460*/  IADD3 R18, P4, R14, R26, RZ ;  /* 0x0000001a0e127210 */ /* 0x002fe20007f9e0ff */
[----:B------:R-:W-:Y:S01]  /*5470*/  FMUL R63, R63, R6 ;  /* 0x000000063f3f7220 */ /* 0x000fe20000400000 */
[----:B------:R-:W-:Y:S01]  /*5480*/  ISETP.GT.AND P5, PT, R7, RZ, P2 ;  /* 0x000000ff0700720c */ /* 0x000fe200017a4270 */
[----:B------:R1:W-:Y:S01]  /*5490*/  @P0 STG.E desc[UR16][R16.64], R15 ;  /* 0x0000000f10000986 */ /* 0x0003e2000c101910 */
[----:B------:R-:W-:Y:S01]  /*54a0*/  ISETP.GT.AND P0, PT, R10, 0x21, PT ;  /* 0x000000210a00780c */ /* 0x000fe20003f04270 */
[----:B------:R-:W-:Y:S01]  /*54b0*/  IMAD.X R19, R13, 0x1, R27, P4 ;  /* 0x000000010d137824 */ /* 0x000fe200020e061b */
[----:B------:R-:W-:Y:S01]  /*54c0*/  IADD3 R24, P6, R12, R20, RZ ;  /* 0x000000140c187210 */ /* 0x000fe20007fde0ff */
[-C--:B0-----:R-:W-:Y:S01]  /*54d0*/  FMUL R29, R40, R6.reuse ;  /* 0x00000006281d7220 */ /* 0x081fe20000400000 */
[----:B------:R-:W-:Y:S01]  /*54e0*/  ISETP.GT.AND P4, PT, R7, RZ, P0 ;  /* 0x000000ff0700720c */ /* 0x000fe20000784270 */
[-C--:B------:R-:W-:Y:S01]  /*54f0*/  FMUL R65, R65, R6.reuse ;  /* 0x0000000641417220 */ /* 0x080fe20000400000 */
[----:B------:R0:W-:Y:S01]  /*5500*/  @P1 STG.E desc[UR16][R18.64], R39 ;  /* 0x0000002712001986 */ /* 0x0001e2000c101910 */
[----:B------:R-:W-:Y:S01]  /*5510*/  IMAD.X R25, R11, 0x1, R21, P6 ;  /* 0x000000010b197824 */ /* 0x000fe200030e0615 */
[----:B------:R-:W-:Y:S01]  /*5520*/  ISETP.GT.AND P1, PT, R7, 0x8, P2 ;  /* 0x000000080700780c */ /* 0x000fe20001724270 */
[----:B------:R-:W-:Y:S01]  /*5530*/  FMUL R67, R67, R6 ;  /* 0x0000000643437220 */ /* 0x000fe20000400000 */
[----:B------:R-:W-:Y:S01]  /*5540*/  IADD3 R26, P2, R12, R22, RZ ;  /* 0x000000160c1a7210 */ /* 0x000fe20007f5e0ff */
[----:B-1----:R-:W-:Y:S01]  /*5550*/  FMUL R15, R42, R6 ;  /* 0x000000062a0f7220 */ /* 0x002fe20000400000 */
        /* <DEDUP_REMOVED lines=9> */
[----:B0-----:R-:W-:Y:S01]  /*55f0*/  IADD3 R18, P4, R14, R22, RZ ;  /* 0x000000160e127210 */ /* 0x001fe20007f9e0ff */
[----:B------:R-:W-:Y:S01]  /*5600*/  FMUL R73, R73, R6 ;  /* 0x0000000649497220 */ /* 0x000fe20000400000 */
[----:B------:R-:W-:Y:S01]  /*5610*/  ISETP.GT.AND P5, PT, R7, RZ, P2 ;  /* 0x000000ff0700720c */ /* 0x000fe200017a4270 */
[----:B------:R0:W-:Y:S01]  /*5620*/  @P1 STG.E desc[UR16][R16.64], R15 ;  /* 0x0000000f10001986 */ /* 0x0001e2000c101910 */
[----:B------:R-:W-:Y:S01]  /*5630*/  ISETP.GT.AND P1, PT, R10, 0x29, PT ;  /* 0x000000290a00780c */ /* 0x000fe20003f24270 */
[----:B------:R-:W-:Y:S01]  /*5640*/  IMAD.X R19, R13, 0x1, R23, P4 ;  /* 0x000000010d137824 */ /* 0x000fe200020e0617 */
[----:B------:R-:W-:Y:S01]  /*5650*/  IADD3 R20, P6, R12, R24, RZ ;  /* 0x000000180c147210 */ /* 0x000fe20007fde0ff */
[-C--:B-1----:R-:W-:Y:S01]  /*5660*/  FMUL R29, R44, R6.reuse ;  /* 0x000000062c1d7220 */ /* 0x082fe20000400000 */
        /* <DEDUP_REMOVED lines=12> */
[----:B------:R-:W-:Y:S01]  /*5730*/  ISETP.GT.AND P2, PT, R10, 0x30, PT ;  /* 0x000000300a00780c */ /* 0x000fe20003f44270 */
[-C--:B------:R-:W-:Y:S01]  /*5740*/  FMUL R81, R81, R6.reuse ;  /* 0x0000000651517220 */ /* 0x080fe20000400000 */
[----:B------:R-:W-:Y:S01]  /*5750*/  ISETP.GT.AND P1, PT, R7, 0x8, P1 ;  /* 0x000000080700780c */ /* 0x000fe20000f24270 */
[----:B------:R-:W-:Y:S01]  /*5760*/  IMAD.X R17, R13, 0x1, R25, P5 ;  /* 0x000000010d117824 */ /* 0x000fe200028e0619 */
[----:B------:R-:W-:Y:S01]  /*5770*/  @P4 STG.E desc[UR16][R22.64], R45 ;  /* 0x0000002d16004986 */ /* 0x000fe2000c101910 */
[----:B------:R-:W-:Y:S01]  /*5780*/  ISETP.GT.AND P5, PT, R7, RZ, P2 ;  /* 0x000000ff0700720c */ /* 0x000fe200017a4270 */
[----:B------:R-:W-:Y:S01]  /*5790*/  FMUL R83, R83, R6 ;  /* 0x0000000653537220 */ /* 0x000fe20000400000 */
[----:B-1----:R-:W-:Y:S01]  /*57a0*/  IADD3 R18, P4, R14, R26, RZ ;  /* 0x0000001a0e127210 */ /* 0x002fe20007f9e0ff */
[----:B------:R1:W-:Y:S01]  /*57b0*/  @P0 STG.E desc[UR16][R16.64], R15 ;  /* 0x0000000f10000986 */ /* 0x0003e2000c101910 */
[----:B------:R-:W-:Y:S01]  /*57c0*/  IADD3 R24, P6, R12, R20, RZ ;  /* 0x000000140c187210 */ /* 0x000fe20007fde0ff */
[-C--:B0-----:R-:W-:Y:S01]  /*57d0*/  FMUL R29, R48, R6.reuse ;  /* 0x00000006301d7220 */ /* 0x081fe20000400000 */
[----:B------:R-:W-:Y:S01]  /*57e0*/  ISETP.GT.AND P0, PT, R10, 0x31, PT ;  /* 0x000000310a00780c */ /* 0x000fe20003f04270 */
[----:B------:R-:W-:Y:S01]  /*57f0*/  IMAD.X R19, R13, 0x1, R27, P4 ;  /* 0x000000010d137824 */ /* 0x000fe200020e061b */
[----:B------:R-:W-:Y:S01]  /*5800*/  ISETP.GT.AND P2, PT, R7, 0x8, P2 ;  /* 0x000000080700780c */ /* 0x000fe20001744270 */
[----:B------:R-:W-:Y:S01]  /*5810*/  IMAD.X R25, R11, 0x1, R21, P6 ;  /* 0x000000010b197824 */ /* 0x000fe200030e0615 */
[----:B------:R-:W-:Y:S01]  /*5820*/  ISETP.GT.AND P4, PT, R7, RZ, P0 ;  /* 0x000000ff0700720c */ /* 0x000fe20000784270 */
[----:B------:R-:W-:Y:S01]  /*5830*/  FMUL R85, R85, R6 ;  /* 0x0000000655557220 */ /* 0x000fe20000400000 */
[----:B------:R0:W-:Y:S01]  /*5840*/  @P1 STG.E desc[UR16][R18.64], R47 ;  /* 0x0000002f12001986 */ /* 0x0001e2000c101910 */
[----:B------:R-:W-:Y:S01]  /*5850*/  IADD3 R26, P1, R12, R22, RZ ;  /* 0x000000160c1a7210 */ /* 0x000fe20007f3e0ff */
[----:B------:R-:W-:Y:S01]  /*5860*/  FMUL R87, R87, R6 ;  /* 0x0000000657577220 */ /* 0x000fe20000400000 */
[----:B------:R-:W-:Y:S01]  /*5870*/  ISETP.GT.AND P0, PT, R7, 0x8, P0 ;  /* 0x000000080700780c */ /* 0x000fe20000704270 */
[----:B------:R2:W-:Y:S01]  /*5880*/  @P5 STG.E desc[UR16][R24.64], R29 ;  /* 0x0000001d18005986 */ /* 0x0005e2000c101910 */
[----:B-1----:R-:W-:Y:S01]  /*5890*/  IADD3 R16, P5, R14, R20, RZ ;  /* 0x000000140e107210 */ /* 0x002fe20007fbe0ff */
[----:B------:R-:W-:Y:S01]  /*58a0*/  IMAD.X R27, R11, 0x1, R23, P1 ;  /* 0x000000010b1b7824 */ /* 0x000fe200008e0617 */
[----:B------:R-:W-:Y:S01]  /*58b0*/  ISETP.GT.AND P1, PT, R10, 0x38, PT ;  /* 0x000000380a00780c */ /* 0x000fe20003f24270 */
[----:B------:R-:W-:Y:S01]  /*58c0*/  FMUL R15, R50, R6 ;  /* 0x00000006320f7220 */ /* 0x000fe20000400000 */
[----:B------:R-:W-:Y:S01]  /*58d0*/  IADD3 R20, P6, R12, R24, RZ ;  /* 0x000000180c147210 */ /* 0x000fe20007fde0ff */
[----:B------:R-:W-:Y:S01]  /*58e0*/  IMAD.X R17, R13, 0x1, R21, P5 ;  /* 0x000000010d117824 */ /* 0x000fe200028e0615 */
[----:B------:R-:W-:Y:S01]  /*58f0*/  @P4 STG.E desc[UR16][R26.64], R49 ;  /* 0x000000311a004986 */ /* 0x000fe2000c101910 */
[----:B0-----:R-:W-:-:S02]  /*5900*/  IADD3 R18, P5, R14, R22, RZ ;  /* 0x000000160e127210 */ /* 0x001fc40007fbe0ff */
[----:B------:R-:W-:Y:S01]  /*5910*/  ISETP.GT.AND P4, PT, R7, RZ, P1 ;  /* 0x000000ff0700720c */ /* 0x000fe20000f84270 */
[----:B------:R0:W-:Y:S01]  /*5920*/  @P2 STG.E desc[UR16][R16.64], R15 ;  /* 0x0000000f10002986 */ /* 0x0001e2000c101910 */
[----:B------:R-:W-:Y:S01]  /*5930*/  ISETP.GT.AND P2, PT, R10, 0x39, PT ;  /* 0x000000390a00780c */ /* 0x000fe20003f44270 */
[----:B------:R-:W-:Y:S02]  /*5940*/  IMAD.X R19, R13, 0x1, R23, P5 ;  /* 0x000000010d137824 */ /* 0x000fe400028e0617 */
[----:B--2---:R-:W-:Y:S01]  /*5950*/  FMUL R29, R52, R6 ;  /* 0x00000006341d7220 */ /* 0x004fe20000400000 */
[----:B------:R-:W-:Y:S01]  /*5960*/  IMAD.X R21, R11, 0x1, R25, P6 ;  /* 0x000000010b157824 */ /* 0x000fe200030e0619 */
[C---:B------:R-:W-:Y:S01]  /*5970*/  ISETP.GT.AND P5, PT, R7.reuse, RZ, P2 ;  /* 0x000000ff0700720c */ /* 0x040fe200017a4270 */
[----:B------:R1:W-:Y:S01]  /*5980*/  @P0 STG.E desc[UR16][R18.64], R51 ;  /* 0x0000003312000986 */ /* 0x0003e2000c101910 */
[----:B------:R-:W-:Y:S02]  /*5990*/  IADD3 R22, P0, R12, R26, RZ ;  /* 0x0000001a0c167210 */ /* 0x000fe40007f1e0ff */
[----:B------:R-:W-:-:S02]  /*59a0*/  ISETP.GT.AND P1, PT, R7, 0x8, P1 ;  /* 0x000000080700780c */ /* 0x000fc40000f24270 */
[----:B------:R2:W-:Y:S01]  /*59b0*/  @P4 STG.E desc[UR16][R20.64], R29 ;  /* 0x0000001d14004986 */ /* 0x0005e2000c101910 */
[----:B0-----:R-:W-:Y:S01]  /*59c0*/  IADD3 R16, P4, R14, R24, RZ ;  /* 0x000000180e107210 */ /* 0x001fe20007f9e0ff */
[----:B------:R-:W-:Y:S01]  /*59d0*/  IMAD.X R23, R11, 0x1, R27, P0 ;  /* 0x000000010b177824 */ /* 0x000fe200000e061b */
[----:B------:R-:W-:Y:S01]  /*59e0*/  ISETP.GT.AND P0, PT, R10, 0x40, PT ;  /* 0x000000400a00780c */ /* 0x000fe20003f04270 */
[----:B------:R-:W-:Y:S01]  /*59f0*/  FMUL R15, R54, R6 ;  /* 0x00000006360f7220 */ /* 0x000fe20000400000 */
[----:B------:R-:W-:Y:S01]  /*5a00*/  ISETP.GT.AND P2, PT, R7, 0x8, P2 ;  /* 0x000000080700780c */ /* 0x000fe20001744270 */
[----:B------:R-:W-:Y:S01]  /*5a10*/  IMAD.X R17, R13, 0x1, R25, P4 ;  /* 0x000000010d117824 */ /* 0x000fe200020e0619 */
[----:B------:R-:W-:Y:S01]  /*5a20*/  @P5 STG.E desc[UR16][R22.64], R53 ;  /* 0x0000003516005986 */ /* 0x000fe2000c101910 */
[----:B-1----:R-:W-:Y:S02]  /*5a30*/  IADD3 R18, P5, R14, R26, RZ ;  /* 0x0000001a0e127210 */ /* 0x002fe40007fbe0ff */
[----:B------:R-:W-:Y:S01]  /*5a40*/  ISETP.GT.AND P4, PT, R7, RZ, P0 ;  /* 0x000000ff0700720c */ /* 0x000fe20000784270 */
[----:B------:R0:W-:Y:S01]  /*5a50*/  @P1 STG.E desc[UR16][R16.64], R15 ;  /* 0x0000000f10001986 */ /* 0x0001e2000c101910 */
[----:B------:R-:W-:Y:S01]  /*5a60*/  ISETP.GT.AND P1, PT, R10, 0x41, PT ;  /* 0x000000410a00780c */ /* 0x000fe20003f24270 */
[----:B------:R-:W-:Y:S01]  /*5a70*/  IMAD.X R19, R13, 0x1, R27, P5 ;  /* 0x000000010d137824 */ /* 0x000fe200028e061b */
[----:B------:R-:W-:Y:S01]  /*5a80*/  IADD3 R24, P6, R12, R20, RZ ;  /* 0x000000140c187210 */ /* 0x000fe20007fde0ff */
[----:B--2---:R-:W-:Y:S01]  /*5a90*/  FMUL R29, R56, R6 ;  /* 0x00000006381d7220 */ /* 0x004fe20000400000 */
[----:B------:R-:W-:-:S02]  /*5aa0*/  ISETP.GT.AND P5, PT, R7, RZ, P1 ;  /* 0x000000ff0700720c */ /* 0x000fc40000fa4270 */
[----:B------:R1:W-:Y:S01]  /*5ab0*/  @P2 STG.E desc[UR16][R18.64], R55 ;  /* 0x0000003712002986 */ /* 0x0003e2000c101910 */
[----:B------:R-:W-:Y:S01]  /*5ac0*/  IMAD.X R25, R11, 0x1, R21, P6 ;  /* 0x000000010b197824 */ /* 0x000fe200030e0615 */
[----:B------:R-:W-:Y:S02]  /*5ad0*/  IADD3 R26, P2, R12, R22, RZ ;  /* 0x000000160c1a7210 */ /* 0x000fe40007f5e0ff */
[----:B------:R-:W-:Y:S01]  /*5ae0*/  ISETP.GT.AND P0, PT, R7, 0x8, P0 ;  /* 0x000000080700780c */ /* 0x000fe20000704270 */
[----:B0-----:R-:W-:Y:S01]  /*5af0*/  FMUL R15, R58, R6 ;  /* 0x000000063a0f7220 */ /* 0x001fe20000400000 */
[----:B------:R0:W-:Y:S01]  /*5b00*/  @P4 STG.E desc[UR16][R24.64], R29 ;  /* 0x0000001d18004986 */ /* 0x0001e2000c101910 */
[----:B------:R-:W-:Y:S01]  /*5b10*/  IADD3 R16, P4, R14, R20, RZ ;  /* 0x000000140e107210 */ /* 0x000fe20007f9e0ff */
[----:B------:R-:W-:Y:S01]  /*5b20*/  IMAD.X R27, R11, 0x1, R23, P2 ;  /* 0x000000010b1b7824 */ /* 0x000fe200010e0617 */
[----:B------:R-:W-:Y:S02]  /*5b30*/  ISETP.GT.AND P2, PT, R10, 0x48, PT ;  /* 0x000000480a00780c */ /* 0x000fe40003f44270 */
[----:B------:R-:W-:Y:S01]  /*5b40*/  ISETP.GT.AND P1, PT, R7, 0x8, P1 ;  /* 0x000000080700780c */ /* 0x000fe20000f24270 */
[----:B------:R-:W-:Y:S01]  /*5b50*/  IMAD.X R17, R13, 0x1, R21, P4 ;  /* 0x000000010d117824 */ /* 0x000fe200020e0615 */
[----:B------:R-:W-:Y:S01]  /*5b60*/  @P5 STG.E desc[UR16][R26.64], R57 ;  /* 0x000000391a005986 */ /* 0x000fe2000c101910 */
[----:B-1----:R-:W-:-:S02]  /*5b70*/  IADD3 R18, P5, R14, R22, RZ ;  /* 0x000000160e127210 */ /* 0x002fc40007fbe0ff */
[----:B------:R-:W-:Y:S01]  /*5b80*/  ISETP.GT.AND P4, PT, R7, RZ, P2 ;  /* 0x000000ff0700720c */ /* 0x000fe20001784270 */
[----:B------:R1:W-:Y:S01]  /*5b90*/  @P0 STG.E desc[UR16][R16.64], R15 ;  /* 0x0000000f10000986 */ /* 0x0003e2000c101910 */
[----:B------:R-:W-:Y:S01]  /*5ba0*/  ISETP.GT.AND P0, PT, R10, 0x49, PT ;  /* 0x000000490a00780c */ /* 0x000fe20003f04270 */
[----:B------:R-:W-:Y:S01]  /*5bb0*/  IMAD.X R19, R13, 0x1, R23, P5 ;  /* 0x000000010d137824 */ /* 0x000fe200028e0617 */
[----:B------:R-:W-:Y:S01]  /*5bc0*/  IADD3 R20, P6, R12, R24, RZ ;  /* 0x000000180c147210 */ /* 0x000fe20007fde0ff */
[----:B0-----:R-:W-:Y:S01]  /*5bd0*/  FMUL R29, R60, R6 ;  /* 0x000000063c1d7220 */ /* 0x001fe20000400000 */
[----:B------:R-:W-:Y:S02]  /*5be0*/  ISETP.GT.AND P5, PT, R7, RZ, P0 ;  /* 0x000000ff0700720c */ /* 0x000fe400007a4270 */
[----:B------:R0:W-:Y:S01]  /*5bf0*/  @P1 STG.E desc[UR16][R18.64], R59 ;  /* 0x0000003b12001986 */ /* 0x0001e2000c101910 */
[----:B------:R-:W-:Y:S01]  /*5c00*/  IMAD.X R21, R11, 0x1, R25, P6 ;  /* 0x000000010b157824 */ /* 0x000fe200030e0619 */
[----:B------:R-:W-:-:S02]  /*5c10*/  IADD3 R22, P1, R12, R26, RZ ;  /* 0x0000001a0c167210 */ /* 0x000fc40007f3e0ff */
[----:B------:R-:W-:Y:S01]  /*5c20*/  ISETP.GT.AND P2, PT, R7, 0x8, P2 ;  /* 0x000000080700780c */ /* 0x000fe20001744270 */
[----:B-1----:R-:W-:Y:S01]  /*5c30*/  FMUL R15, R62, R6 ;  /* 0x000000063e0f7220 */ /* 0x002fe20000400000 */
[----:B------:R1:W-:Y:S01]  /*5c40*/  @P4 STG.E desc[UR16][R20.64], R29 ;  /* 0x0000001d14004986 */ /* 0x0003e2000c101910 */
[----:B------:R-:W-:Y:S01]  /*5c50*/  IADD3 R16, P4, R14, R24, RZ ;  /* 0x000000180e107210 */ /* 0x000fe20007f9e0ff */
[----:B------:R-:W-:Y:S01]  /*5c60*/  IMAD.X R23, R11, 0x1, R27, P1 ;  /* 0x000000010b177824 */ /* 0x000fe200008e061b */
[----:B------:R-:W-:Y:S02]  /*5c70*/  ISETP.GT.AND P1, PT, R10, 0x50, PT ;  /* 0x000000500a00780c */ /* 0x000fe40003f24270 */
[----:B------:R-:W-:Y:S01]  /*5c80*/  ISETP.GT.AND P0, PT, R7, 0x8, P0 ;  /* 0x000000080700780c */ /* 0x000fe20000704270 */
[----:B------:R-:W-:Y:S01]  /*5c90*/  IMAD.X R17, R13, 0x1, R25, P4 ;  /* 0x000000010d117824 */ /* 0x000fe200020e0619 */
[----:B------:R-:W-:Y:S01]  /*5ca0*/  @P5 STG.E desc[UR16][R22.64], R61 ;  /* 0x0000003d16005986 */ /* 0x000fe2000c101910 */
[----:B0-----:R-:W-:-:S02]  /*5cb0*/  IADD3 R18, P5, R14, R26, RZ ;  /* 0x0000001a0e127210 */ /* 0x001fc40007fbe0ff */
[----:B------:R-:W-:Y:S01]  /*5cc0*/  ISETP.GT.AND P4, PT, R7, RZ, P1 ;  /* 0x000000ff0700720c */ /* 0x000fe20000f84270 */
[----:B------:R0:W-:Y:S01]  /*5cd0*/  @P2 STG.E desc[UR16][R16.64], R15 ;  /* 0x0000000f10002986 */ /* 0x0001e2000c101910 */
[----:B------:R-:W-:Y:S01]  /*5ce0*/  ISETP.GT.AND P2, PT, R10, 0x51, PT ;  /* 0x000000510a00780c */ /* 0x000fe20003f44270 */
[----:B------:R-:W-:Y:S01]  /*5cf0*/  IMAD.X R19, R13, 0x1, R27, P5 ;  /* 0x000000010d137824 */ /* 0x000fe200028e061b */
[----:B------:R-:W-:Y:S01]  /*5d00*/  IADD3 R24, P6, R12, R20, RZ ;  /* 0x000000140c187210 */ /* 0x000fe20007fde0ff */
[----:B-1----:R-:W-:Y:S01]  /*5d10*/  FMUL R29, R64, R6 ;  /* 0x00000006401d7220 */ /* 0x002fe20000400000 */
[----:B------:R-:W-:Y:S02]  /*5d20*/  ISETP.GT.AND P5, PT, R7, RZ, P2 ;  /* 0x000000ff0700720c */ /* 0x000fe400017a4270 */
[----:B------:R1:W-:Y:S01]  /*5d30*/  @P0 STG.E desc[UR16][R18.64], R63 ;  /* 0x0000003f12000986 */ /* 0x0003e2000c101910 */
[----:B------:R-:W-:Y:S01]  /*5d40*/  IMAD.X R25, R11, 0x1, R21, P6 ;  /* 0x000000010b197824 */ /* 0x000fe200030e0615 */
[----:B------:R-:W-:-:S02]  /*5d50*/  IADD3 R26, P0, R12, R22, RZ ;  /* 0x000000160c1a7210 */ /* 0x000fc40007f1e0ff */
        /* <DEDUP_REMOVED lines=49> */
[----:B------:R-:W-:-:S02]  /*6070*/  ISETP.GT.AND P4, PT, R7, RZ, P1 ;  /* 0x000000ff0700720c */ /* 0x000fc40000f84270 */
[----:B-1----:R-:W-:Y:S01]  /*6080*/  IADD3 R18, P5, R14, R22, RZ ;  /* 0x000000160e127210 */ /* 0x002fe20007fbe0ff */
[----:B------:R1:W-:Y:S01]  /*6090*/  @P2 STG.E desc[UR16][R16.64], R15 ;  /* 0x0000000f10002986 */ /* 0x0003e2000c101910 */
[----:B------:R-:W-:Y:S01]  /*60a0*/  IADD3 R20, P6, R12, R24, RZ ;  /* 0x000000180c147210 */ /* 0x000fe20007fde0ff */
[----:B0-----:R-:W-:Y:S01]  /*60b0*/  FMUL R29, R76, R6 ;  /* 0x000000064c1d7220 */ /* 0x001fe20000400000 */
[----:B------:R-:W-:Y:S01]  /*60c0*/  ISETP.GT.AND P2, PT, R10, 0x69, PT ;  /* 0x000000690a00780c */ /* 0x000fe20003f44270 */
[----:B------:R-:W-:Y:S01]  /*60d0*/  IMAD.X R19, R13, 0x1, R23, P5 ;  /* 0x000000010d137824 */ /* 0x000fe200028e0617 */
[----:B------:R-:W-:Y:S01]  /*60e0*/  ISETP.GT.AND P1, PT, R7, 0x8, P1 ;  /* 0x000000080700780c */ /* 0x000fe20000f24270 */
[----:B------:R-:W-:Y:S01]  /*60f0*/  IMAD.X R21, R11, 0x1, R25, P6 ;  /* 0x000000010b157824 */ /* 0x000fe200030e0619 */
[----:B------:R-:W-:Y:S02]  /*6100*/  ISETP.GT.AND P5, PT, R7, RZ, P2 ;  /* 0x000000ff0700720c */ /* 0x000fe400017a4270 */
[----:B------:R0:W-:Y:S01]  /*6110*/  @P0 STG.E desc[UR16][R18.64], R75 ;  /* 0x0000004b12000986 */ /* 0x0001e2000c101910 */
[----:B------:R-:W-:Y:S01]  /*6120*/  IADD3 R22, P0, R12, R26, RZ ;  /* 0x0000001a0c167210 */ /* 0x000fe20007f1e0ff */
[----:B-1----:R-:W-:-:S02]  /*6130*/  FMUL R15, R78, R6 ;  /* 0x000000064e0f7220 */ /* 0x002fc40000400000 */
[----:B------:R1:W-:Y:S01]  /*6140*/  @P4 STG.E desc[UR16][R20.64], R29 ;  /* 0x0000001d14004986 */ /* 0x0003e2000c101910 */
[----:B------:R-:W-:Y:S01]  /*6150*/  IADD3 R16, P4, R14, R24, RZ ;  /* 0x000000180e107210 */ /* 0x000fe20007f9e0ff */
[----:B------:R-:W-:Y:S01]  /*6160*/  IMAD.X R23, R11, 0x1, R27, P0 ;  /* 0x000000010b177824 */ /* 0x000fe200000e061b */
[----:B------:R-:W-:Y:S02]  /*6170*/  ISETP.GT.AND P0, PT, R10, 0x70, PT ;  /* 0x000000700a00780c */ /* 0x000fe40003f04270 */
[----:B------:R-:W-:Y:S01]  /*6180*/  ISETP.GT.AND P2, PT, R7, 0x8, P2 ;  /* 0x000000080700780c */ /* 0x000fe20001744270 */
[----:B------:R-:W-:Y:S01]  /*6190*/  IMAD.X R17, R13, 0x1, R25, P4 ;  /* 0x000000010d117824 */ /* 0x000fe200020e0619 */
[----:B------:R-:W-:Y:S01]  /*61a0*/  @P5 STG.E desc[UR16][R22.64], R77 ;  /* 0x0000004d16005986 */ /* 0x000fe2000c101910 */
[----:B0-----:R-:W-:Y:S02]  /*61b0*/  IADD3 R18, P5, R14, R26, RZ ;  /* 0x0000001a0e127210 */ /* 0x001fe40007fbe0ff */
[----:B------:R-:W-:Y:S01]  /*61c0*/  ISETP.GT.AND P4, PT, R7, RZ, P0 ;  /* 0x000000ff0700720c */ /* 0x000fe20000784270 */
[----:B------:R0:W-:Y:S01]  /*61d0*/  @P1 STG.E desc[UR16][R16.64], R15 ;  /* 0x0000000f10001986 */ /* 0x0001e2000c101910 */
[----:B------:R-:W-:Y:S01]  /*61e0*/  ISETP.GT.AND P1, PT, R10, 0x71, PT ;  /* 0x000000710a00780c */ /* 0x000fe20003f24270 */
[----:B------:R-:W-:Y:S01]  /*61f0*/  IMAD.X R19, R13, 0x1, R27, P5 ;  /* 0x000000010d137824 */ /* 0x000fe200028e061b */
[----:B------:R-:W-:Y:S01]  /*6200*/  IADD3 R24, P6, R12, R20, RZ ;  /* 0x000000140c187210 */ /* 0x000fe20007fde0ff */
[----:B-1----:R-:W-:Y:S01]  /*6210*/  FMUL R29, R80, R6 ;  /* 0x00000006501d7220 */ /* 0x002fe20000400000 */
[----:B------:R-:W-:-:S02]  /*6220*/  ISETP.GT.AND P5, PT, R7, RZ, P1 ;  /* 0x000000ff0700720c */ /* 0x000fc40000fa4270 */
[----:B------:R1:W-:Y:S01]  /*6230*/  @P2 STG.E desc[UR16][R18.64], R79 ;  /* 0x0000004f12002986 */ /* 0x0003e2000c101910 */
[----:B------:R-:W-:Y:S01]  /*6240*/  IMAD.X R25, R11, 0x1, R21, P6 ;  /* 0x000000010b197824 */ /* 0x000fe200030e0615 */
[----:B------:R-:W-:Y:S02]  /*6250*/  ISETP.GT.AND P6, PT, R7, 0x8, P0 ;  /* 0x000000080700780c */ /* 0x000fe400007c4270 */
[----:B------:R-:W-:Y:S01]  /*6260*/  IADD3 R26, P0, R12, R22, RZ ;  /* 0x000000160c1a7210 */ /* 0x000fe20007f1e0ff */
[----:B0-----:R-:W-:Y:S01]  /*6270*/  FMUL R15, R82, R6 ;  /* 0x00000006520f7220 */ /* 0x001fe20000400000 */
[----:B------:R-:W-:Y:S01]  /*6280*/  @P4 STG.E desc[UR16][R24.64], R29 ;  /* 0x0000001d18004986 */ /* 0x000fe2000c101910 */
[----:B------:R-:W-:Y:S02]  /*6290*/  IADD3 R16, P2, R14, R20, RZ ;  /* 0x000000140e107210 */ /* 0x000fe40007f5e0ff */
[----:B------:R-:W-:Y:S01]  /*62a0*/  IMAD.X R27, R11, 0x1, R23, P0 ;  /* 0x000000010b1b7824 */ /* 0x000fe200000e0617 */
[----:B------:R-:W-:-:S02]  /*62b0*/  ISETP.GT.AND P0, PT, R10, 0x78, PT ;  /* 0x000000780a00780c */ /* 0x000fc40003f04270 */
[----:B-1----:R-:W-:Y:S01]  /*62c0*/  IADD3 R18, P4, R14, R22, RZ ;  /* 0x000000160e127210 */ /* 0x002fe20007f9e0ff */
[C---:B------:R-:W-:Y:S01]  /*62d0*/  IMAD.X R17, R13.reuse, 0x1, R21, P2 ;  /* 0x000000010d117824 */ /* 0x040fe200010e0615 */
[----:B------:R-:W-:Y:S01]  /*62e0*/  @P5 STG.E desc[UR16][R26.64], R81 ;  /* 0x000000511a005986 */ /* 0x000fe2000c101910 */
[-C--:B------:R-:W-:Y:S02]  /*62f0*/  IADD3 R20, P5, R12, R24.reuse, RZ ;  /* 0x000000180c147210 */ /* 0x080fe40007fbe0ff */
[----:B------:R-:W-:Y:S01]  /*6300*/  IMAD.X R19, R13, 0x1, R23, P4 ;  /* 0x000000010d137824 */ /* 0x000fe200020e0617 */
[----:B------:R-:W-:Y:S01]  /*6310*/  IADD3 R22, P4, R14, R24, RZ ;  /* 0x000000180e167210 */ /* 0x000fe20007f9e0ff */
[----:B------:R0:W-:Y:S01]  /*6320*/  @P6 STG.E desc[UR16][R16.64], R15 ;  /* 0x0000000f10006986 */ /* 0x0001e2000c101910 */
[----:B------:R-:W-:Y:S01]  /*6330*/  ISETP.GT.AND P2, PT, R10, 0x79, PT ;  /* 0x000000790a00780c */ /* 0x000fe20003f44270 */
[--C-:B------:R-:W-:Y:S01]  /*6340*/  IMAD.X R21, R11, 0x1, R25.reuse, P5 ;  /* 0x000000010b157824 */ /* 0x100fe200028e0619 */
[----:B------:R-:W-:Y:S01]  /*6350*/  ISETP.GT.AND P1, PT, R7, 0x8, P1 ;  /* 0x000000080700780c */ /* 0x000fe20000f24270 */
[----:B------:R-:W-:Y:S01]  /*6360*/  IMAD.X R23, R13, 0x1, R25, P4 ;  /* 0x000000010d177824 */ /* 0x000fe200020e0619 */
[----:B------:R-:W-:-:S02]  /*6370*/  ISETP.GT.AND P6, PT, R7, RZ, P0 ;  /* 0x000000ff0700720c */ /* 0x000fc400007c4270 */
[----:B------:R-:W-:Y:S02]  /*6380*/  IADD3 R10, P5, R12, R26, RZ ;  /* 0x0000001a0c0a7210 */ /* 0x000fe40007fbe0ff */
[C---:B------:R-:W-:Y:S02]  /*6390*/  ISETP.GT.AND P4, PT, R7.reuse, RZ, P2 ;  /* 0x000000ff0700720c */ /* 0x040fe40001784270 */
[----:B------:R-:W-:Y:S01]  /*63a0*/  ISETP.GT.AND P0, PT, R7, 0x8, P0 ;  /* 0x000000080700780c */ /* 0x000fe20000704270 */
[--C-:B------:R-:W-:Y:S01]  /*63b0*/  IMAD.X R11, R11, 0x1, R27.reuse, P5 ;  /* 0x000000010b0b7824 */ /* 0x100fe200028e061b */
[----:B------:R-:W-:Y:S01]  /*63c0*/  ISETP.GT.AND P2, PT, R7, 0x8, P2 ;  /* 0x000000080700780c */ /* 0x000fe20001744270 */
[----:B------:R-:W-:Y:S01]  /*63d0*/  FMUL R7, R84, R6 ;  /* 0x0000000654077220 */ /* 0x000fe20000400000 */
[----:B------:R-:W-:Y:S01]  /*63e0*/  IADD3 R14, P5, R14, R26, RZ ;  /* 0x0000001a0e0e7210 */ /* 0x000fe20007fbe0ff */
[----:B0-----:R-:W-:Y:S01]  /*63f0*/  FMUL R17, R86, R6 ;  /* 0x0000000656117220 */ /* 0x001fe20000400000 */
[----:B------:R0:W-:Y:S03]  /*6400*/  @P1 STG.E desc[UR16][R18.64], R83 ;  /* 0x0000005312001986 */ /* 0x0001e6000c101910 */
[----:B------:R-:W-:Y:S01]  /*6410*/  IMAD.X R15, R13, 0x1, R27, P5 ;  /* 0x000000010d0f7824 */ /* 0x000fe200028e061b */
[----:B------:R0:W-:Y:S04]  /*6420*/  @P6 STG.E desc[UR16][R20.64], R7 ;  /* 0x0000000714006986 */ /* 0x0001e8000c101910 */
[----:B------:R0:W-:Y:S04]  /*6430*/  @P4 STG.E desc[UR16][R10.64], R85 ;  /* 0x000000550a004986 */ /* 0x0001e8000c101910 */
[----:B------:R0:W-:Y:S04]  /*6440*/  @P0 STG.E desc[UR16][R22.64], R17 ;  /* 0x0000001116000986 */ /* 0x0001e8000c101910 */
[----:B------:R0:W-:Y:S02]  /*6450*/  @P2 STG.E desc[UR16][R14.64], R87 ;  /* 0x000000570e002986 */ /* 0x0001e4000c101910 */
.L_x_146:
[----:B------:R-:W-:Y:S05]  /*6460*/  BSYNC B0 ;  /* 0x0000000000007941 */ /* 0x000fea0003800000 */
.L_x_22:
[----:B------:R-:W-:Y:S01]  /*6470*/  ULDC UR8, c[0x0][0xc] ;  /* 0x0000030000087ab9 */ /* 0x000fe20000000800 */
[----:B------:R-:W-:Y:S01]  /*6480*/  ULDC UR9, c[0x0][0x10] ;  /* 0x0000040000097ab9 */ /* 0x000fe20000000800 */
[----:B0-----:R-:W0:Y:S01]  /*6490*/  LDC R7, c[0x0][0x14] ;  /* 0x00000500ff077b82 */ /* 0x001e220000000800 */
[----:B------:R-:W-:Y:S01]  /*64a0*/  UIMAD.WIDE.U32 UR8, UR8, UR9, URZ ;  /* 0x00000009080872a5 */ /* 0x000fe2000f8e003f */
[----:B---3--:R-:W-:Y:S02]  /*64b0*/  IMAD.MOV.U32 R16, RZ, RZ, -0x1 ;  /* 0xffffffffff107424 */ /* 0x008fe400078e00ff */
[----:B-1----:R-:W-:-:S03]  /*64c0*/  IMAD.MOV.U32 R11, RZ, RZ, -0x1 ;  /* 0xffffffffff0b7424 */ /* 0x002fc600078e00ff */
[----:B0-----:R-:W-:-:S04]  /*64d0*/  IMAD.WIDE.U32 R2, R7, UR8, R2 ;  /* 0x0000000807027c25 */ /* 0x001fc8000f8e0002 */
[----:B------:R-:W-:Y:S01]  /*64e0*/  IMAD R7, R7, UR9, RZ ;  /* 0x0000000907077c24 */ /* 0x000fe2000f8e02ff */
[----:B------:R-:W-:Y:S02]  /*64f0*/  ULDC.64 UR8, c[0x0][0x750] ;  /* 0x0001d40000087ab9 */ /* 0x000fe40000000a00 */
[----:B------:R-:W-:Y:S01]  /*6500*/  ISETP.GE.U32.AND P0, PT, R2, UR8, PT ;  /* 0x0000000802007c0c */ /* 0x000fe2000bf06070 */
[--C-:B------:R-:W-:Y:S01]  /*6510*/  IMAD.IADD R3, R3, 0x1, R7.reuse ;  /* 0x0000000103037824 */ /* 0x100fe200078e0207 */
[----:B------:R-:W-:-:S04]  /*6520*/  PRMT R7, RZ, 0x7610, R7 ;  /* 0x00007610ff077816 */ /* 0x000fc80000000007 */
[----:B------:R-:W-:-:S13]  /*6530*/  ISETP.GE.U32.AND.EX P0, PT, R3, UR9, PT, P0 ;  /* 0x0000000903007c0c */ /* 0x000fda000bf06100 */
[----:B------:R-:W-:Y:S05]  /*6540*/  @P0 BRA `(.L_x_147) ;  /* 0x0000000400640947 */ /* 0x000fea0003800000 */
[----:B------:R-:W0:Y:S01]  /*6550*/  S2R R19, SR_CTAID.X ;  /* 0x0000000000137919 */ /* 0x000e220000002500 */
[----:B------:R-:W1:Y:S01]  /*6560*/  LDC.64 R16, c[0x0][0x728] ;  /* 0x0001ca00ff107b82 */ /* 0x000e620000000a00 */
[----:B------:R-:W-:Y:S01]  /*6570*/  ULDC UR7, c[0x0][0x150] ;  /* 0x0000540000077ab9 */ /* 0x000fe20000000800 */
[----:B------:R-:W-:Y:S01]  /*6580*/  IMAD.MOV.U32 R14, RZ, RZ, R2 ;  /* 0x000000ffff0e7224 */ /* 0x000fe200078e0002 */
[----:B------:R-:W3:Y:S01]  /*6590*/  S2R R25, SR_CTAID.Y ;  /* 0x0000000000197919 */ /* 0x000ee20000002600 */
[----:B------:R-:W-:-:S04]  /*65a0*/  IMAD.MOV.U32 R15, RZ, RZ, R3 ;  /* 0x000000ffff0f7224 */ /* 0x000fc800078e0003 */
[----:B------:R-:W2:Y:S08]  /*65b0*/  LDC R24, c[0x0][0x144] ;  /* 0x00005100ff187b82 */ /* 0x000eb00000000800 */
[----:B------:R-:W2:Y:S08]  /*65c0*/  LDC R20, c[0x0][0x730] ;  /* 0x0001cc00ff147b82 */ /* 0x000eb00000000800 */
[----:B------:R-:W2:Y:S01]  /*65d0*/  LDC.64 R22, c[0x0][0x720] ;  /* 0x0001c800ff167b82 */ /* 0x000ea20000000a00 */
[----:B-1----:R-:W-:-:S04]  /*65e0*/  ISETP.NE.U32.AND P0, PT, R16, RZ, PT ;  /* 0x000000ff1000720c */ /* 0x002fc80003f05070 */
[----:B------:R-:W-:Y:S02]  /*65f0*/  ISETP.NE.AND.EX P0, PT, R17, RZ, PT, P0 ;  /* 0x000000ff1100720c */ /* 0x000fe40003f05300 */
[----:B0-----:R-:W-:-:S05]  /*6600*/  I2FP.F32.U32 R7, R19 ;  /* 0x0000001300077245 */ /* 0x001fca0000201000 */
[----:B------:R-:W-:-:S04]  /*6610*/  FMUL R7, R7, UR7 ;  /* 0x0000000707077c20 */ /* 0x000fc80008400000 */
[----:B------:R0:W1:Y:S02]  /*6620*/  F2I.U32.TRUNC.NTZ R21, R7 ;  /* 0x0000000700157305 */ /* 0x000064000020f000 */
[----:B---3--:R-:W-:Y:S05]  /*6630*/  @!P0 BRA `(.L_x_148) ;  /* 0x0000000000288947 */ /* 0x008fea0003800000 */
[----:B0-----:R-:W0:Y:S02]  /*6640*/  LDC R7, c[0x0][0x734] ;  /* 0x0001cd00ff077b82 */ /* 0x001e240000000800 */
        /* <DEDUP_REMOVED lines=9> */
.L_x_148:
[----:B------:R-:W3:Y:S01]  /*66e0*/  LDC.64 R28, c[0x0][0x740] ;  /* 0x0001d000ff1c7b82 */ /* 0x000ee20000000a00 */
[-C--:B--2---:R-:W-:Y:S01]  /*66f0*/  SHF.R.U64 R18, R14, R20.reuse, R15 ;  /* 0x000000140e127219 */ /* 0x084fe2000000120f */
[----:B-1----:R-:W-:Y:S01]  /*6700*/  IMAD.MOV R21, RZ, RZ, -R21 ;  /* 0x000000ffff157224 */ /* 0x002fe200078e0a15 */
[----:B0-----:R-:W-:Y:S01]  /*6710*/  SHF.R.U32.HI R7, RZ, R20, R15 ;  /* 0x00000014ff077219 */ /* 0x001fe2000001160f */
[----:B------:R-:W-:Y:S01]  /*6720*/  ULDC UR7, c[0x0][0x154] ;  /* 0x0000550000077ab9 */ /* 0x000fe20000000800 */
[----:B------:R-:W-:Y:S01]  /*6730*/  IADD3 R9, P0, RZ, -R18, RZ ;  /* 0x80000012ff097210 */ /* 0x000fe20007f1e0ff */
[----:B------:R-:W-:Y:S02]  /*6740*/  IMAD R24, R24, R21, R19 ;  /* 0x0000001518187224 */ /* 0x000fe400078e0213 */
[----:B------:R-:W0:Y:S02]  /*6750*/  LDC R14, c[0x0][0x718] ;  /* 0x0001c600ff0e7b82 */ /* 0x000e240000000800 */
[----:B------:R-:W-:-:S02]  /*6760*/  IMAD.X R7, RZ, RZ, ~R7, P0 ;  /* 0x000000ffff077224 */ /* 0x000fc400000e0e07 */
[----:B------:R-:W-:-:S04]  /*6770*/  IMAD.WIDE.U32 R10, R9, R22, R2 ;  /* 0x00000016090a7225 */ /* 0x000fc800078e0002 */
[----:B------:R-:W1:Y:S01]  /*6780*/  LDC R13, c[0x0][0x708] ;  /* 0x0001c200ff0d7b82 */ /* 0x000e620000000800 */
[----:B------:R-:W-:-:S04]  /*6790*/  IMAD R12, R7, R22, RZ ;  /* 0x00000016070c7224 */ /* 0x000fc800078e02ff */
[----:B------:R-:W-:Y:S01]  /*67a0*/  IMAD R7, R9, R23, R12 ;  /* 0x0000001709077224 */ /* 0x000fe200078e020c */
[----:B------:R-:W-:Y:S02]  /*67b0*/  I2FP.F32.U32 R9, R25 ;  /* 0x0000001900097245 */ /* 0x000fe40000201000 */
[----:B------:R-:W2:Y:S01]  /*67c0*/  LDC R26, c[0x0][0x758] ;  /* 0x0001d600ff1a7b82 */ /* 0x000ea20000000800 */
[----:B------:R-:W-:Y:S01]  /*67d0*/  IMAD.IADD R7, R11, 0x1, R7 ;  /* 0x000000010b077824 */ /* 0x000fe200078e0207 */
[----:B---3--:R-:W-:Y:S01]  /*67e0*/  ISETP.NE.U32.AND P0, PT, R28, RZ, PT ;  /* 0x000000ff1c00720c */ /* 0x008fe20003f05070 */
[----:B------:R-:W-:Y:S01]  /*67f0*/  FMUL R9, R9, UR7 ;  /* 0x0000000709097c20 */ /* 0x000fe20008400000 */
[----:B------:R-:W-:Y:S02]  /*6800*/  IMAD.MOV.U32 R11, RZ, RZ, -0x1 ;  /* 0xffffffffff0b7424 */ /* 0x000fe400078e00ff */
[----:B------:R-:W-:Y:S01]  /*6810*/  ISETP.NE.AND.EX P0, PT, R29, RZ, PT, P0 ;  /* 0x000000ff1d00720c */ /* 0x000fe20003f05300 */
[----:B------:R3:W2:Y:S01]  /*6820*/  F2I.U32.TRUNC.NTZ R20, R9 ;  /* 0x0000000900147305 */ /* 0x0006a2000020f000 */
[----:B------:R-:W3:Y:S01]  /*6830*/  LDC R22, c[0x0][0x148] ;  /* 0x00005200ff167b82 */ /* 0x000ee20000000800 */
[----:B0-----:R-:W-:-:S02]  /*6840*/  SHF.R.U64 R17, R10, R14, R7 ;  /* 0x0000000e0a117219 */ /* 0x001fc40000001207 */
[----:B------:R-:W-:-:S05]  /*6850*/  SHF.R.U32.HI R10, RZ, R14, R7 ;  /* 0x0000000eff0a7219 */ /* 0x000fca0000011607 */
[----:B------:R-:W0:Y:S01]  /*6860*/  LDC R21, c[0x0][0x700] ;  /* 0x0001c000ff157b82 */ /* 0x000e220000000800 */
[-CC-:B-1----:R-:W-:Y:S02]  /*6870*/  SHF.R.U64 R16, R17, R13.reuse, R10.reuse ;  /* 0x0000000d11107219 */ /* 0x182fe4000000120a */
[----:B------:R-:W-:Y:S01]  /*6880*/  SHF.R.U32.HI R7, RZ, R13, R10 ;  /* 0x0000000dff077219 */ /* 0x000fe2000001160a */
[----:B------:R-:W-:-:S04]  /*6890*/  IMAD.MOV.U32 R13, RZ, RZ, 0x1 ;  /* 0x00000001ff0d7424 */ /* 0x000fc800078e00ff */
[----:B------:R-:W1:Y:S01]  /*68a0*/  LDC R27, c[0x0][0x748] ;  /* 0x0001d200ff1b7b82 */ /* 0x000e620000000800 */
[-C--:B--2---:R-:W-:Y:S02]  /*68b0*/  SHF.L.U32 R10, R11, R26.reuse, RZ ;  /* 0x0000001a0b0a7219 */ /* 0x084fe400000006ff */
[-CC-:B------:R-:W-:Y:S02]  /*68c0*/  SHF.R.U64 R19, R16, R26.reuse, R7.reuse ;  /* 0x0000001a10137219 */ /* 0x180fe40000001207 */
[----:B------:R-:W-:Y:S02]  /*68d0*/  SHF.R.U32.HI R11, RZ, R26, R7 ;  /* 0x0000001aff0b7219 */ /* 0x000fe40000011607 */
[----:B------:R-:W-:Y:S01]  /*68e0*/  LOP3.LUT R23, RZ, R10, RZ, 0x33, !PT ;  /* 0x0000000aff177212 */ /* 0x000fe200078e33ff */
[----:B----4-:R-:W2:Y:S01]  /*68f0*/  LDC R30, c[0x0][0x738] ;  /* 0x0001ce00ff1e7b82 */ /* 0x010ea20000000800 */
[----:B------:R-:W-:Y:S01]  /*6900*/  SHF.L.U32 R26, R13, R26, RZ ;  /* 0x0000001a0d1a7219 */ /* 0x000fe200000006ff */
[----:B------:R-:W-:-:S06]  /*6910*/  IMAD.MOV.U32 R10, RZ, RZ, R19 ;  /* 0x000000ffff0a7224 */ /* 0x000fcc00078e0013 */
[----:B------:R-:W4:Y:S01]  /*6920*/  LDC R31, c[0x0][0x710] ;  /* 0x0001c400ff1f7b82 */ /* 0x000f220000000800 */
[----:B------:R-:W-:Y:S05]  /*6930*/  @!P0 BRA `(.L_x_149) ;  /* 0x0000000000288947 */ /* 0x000fea0003800000 */
        /* <DEDUP_REMOVED lines=10> */
.L_x_149:
[----:B-1----:R-:W-:Y:S01]  /*69e0*/  SHF.R.U64 R7, R10, R27, R11 ;  /* 0x0000001b0a077219 */ /* 0x002fe2000000120b */
[----:B0-----:R-:W-:Y:S01]  /*69f0*/  VIADD R12, R21, 0xffffffff ;  /* 0xffffffff150c7836 */ /* 0x001fe20000000000 */
[----:B------:R-:W-:Y:S01]  /*6a00*/  LOP3.LUT R16, R16, R23, RZ, 0xc0, !PT ;  /* 0x0000001710107212 */ /* 0x000fe200078ec0ff */
[----:B------:R-:W-:Y:S02]  /*6a10*/  IMAD.MOV R20, RZ, RZ, -R20 ;  /* 0x000000ffff147224 */ /* 0x000fe400078e0a14 */
[----:B------:R-:W-:Y:S01]  /*6a20*/  IMAD.MOV R10, RZ, RZ, -R7 ;  /* 0x000000ffff0a7224 */ /* 0x000fe200078e0a07 */
[----:B------:R-:W-:Y:S01]  /*6a30*/  LOP3.LUT R12, R17, R12, RZ, 0xc0, !PT ;  /* 0x0000000c110c7212 */ /* 0x000fe200078ec0ff */
[----:B---3--:R-:W-:Y:S02]  /*6a40*/  IMAD R9, R26, R7, R16 ;  /* 0x000000071a097224 */ /* 0x008fe400078e0210 */
[----:B------:R-:W-:Y:S02]  /*6a50*/  @P3 IMAD R24, R22, R20, R25 ;  /* 0x0000001416183224 */ /* 0x000fe400078e0219 */
[----:B--2---:R-:W-:-:S02]  /*6a60*/  IMAD R7, R10, R30, R19 ;  /* 0x0000001e0a077224 */ /* 0x004fc400078e0213 */
[----:B----4-:R-:W-:Y:S02]  /*6a70*/  IMAD R9, R9, R31, R24 ;  /* 0x0000001f09097224 */ /* 0x010fe400078e0218 */
[----:B------:R-:W-:Y:S02]  /*6a80*/  IMAD.MOV.U32 R11, RZ, RZ, 0x1 ;  /* 0x00000001ff0b7424 */ /* 0x000fe400078e00ff */
[----:B------:R-:W-:-:S03]  /*6a90*/  IMAD R10, R7, R21, R12 ;  /* 0x00000015070a7224 */ /* 0x000fc600078e020c */
[----:B------:R-:W-:Y:S01]  /*6aa0*/  PRMT R7, R11, 0x7610, R7 ;  /* 0x000076100b077816 */ /* 0x000fe20000000007 */
[----:B------:R-:W-:Y:S01]  /*6ab0*/  IMAD.MOV.U32 R11, RZ, RZ, R18 ;  /* 0x000000ffff0b7224 */ /* 0x000fe200078e0012 */
[----:B------:R-:W-:Y:S02]  /*6ac0*/  SEL R16, R10, R9, !P3 ;  /* 0x000000090a107207 */ /* 0x000fe40005800000 */
[----:B------:R-:W-:-:S07]  /*6ad0*/  SEL R9, R9, R10, !P3 ;  /* 0x0000000a09097207 */ /* 0x000fce0005800000 */
.L_x_147:
[----:B------:R-:W-:Y:S01]  /*6ae0*/  LOP3.LUT P0, RZ, R7, 0xff, RZ, 0xc0, !PT ;  /* 0x000000ff07ff7812 */ /* 0x000fe2000780c0ff */
[----:B------:R-:W-:-:S12]  /*6af0*/  IMAD.MOV.U32 R12, RZ, RZ, R9 ;  /* 0x000000ffff0c7224 */ /* 0x000fd800078e0009 */
[----:B------:R-:W-:Y:S05]  /*6b00*/  @P0 BRA `(.L_x_150) ;  /* 0xffffffa400400947 */ /* 0x000fea000383ffff */
[----:B------:R-:W-:Y:S05]  /*6b10*/  EXIT ;  /* 0x000000000000794d */ /* 0x000fea0003800000 */
.L_x_4:
[----:B0-----:R-:W-:Y:S01]  /*6b20*/  ULDC.64 UR4, c[0x0][0x750] ;  /* 0x0001d40000047ab9 */ /* 0x001fe20000000a00 */
        /* <DEDUP_REMOVED lines=25> */
.L_x_152:
        /* <DEDUP_REMOVED lines=17> */
[----:B------:R-:W-:-:S03]  /*6dd0*/  IMAD.MOV.U32 R11, RZ, RZ, 0x1 ;  /* 0x00000001ff0b7424 */ /* 0x000fc600078e00ff */
[-C--:B0-----:R-:W-:Y:S02]  /*6de0*/  SHF.R.U64 R14, R10, R22.reuse, R5 ;  /* 0x000000160a0e7219 */ /* 0x081fe40000001205 */
[----:B------:R-:W-:Y:S02]  /*6df0*/  I2FP.F32.U32 R10, R7 ;  /* 0x00000007000a7245 */ /* 0x000fe40000201000 */
[----:B------:R-:W0:Y:S01]  /*6e00*/  LDC R12, c[0x0][0x758] ;  /* 0x0001d600ff0c7b82 */ /* 0x000e220000000800 */
[----:B-1----:R-:W-:Y:S01]  /*6e10*/  ISETP.NE.U32.AND P0, PT, R26, RZ, PT ;  /* 0x000000ff1a00720c */ /* 0x002fe20003f05070 */
[----:B---3--:R-:W-:Y:S02]  /*6e20*/  IMAD.MOV R9, RZ, RZ, -R13 ;  /* 0x000000ffff097224 */ /* 0x008fe400078e0a0d */
[----:B------:R-:W-:Y:S01]  /*6e30*/  FMUL R10, R10, UR4 ;  /* 0x000000040a0a7c20 */ /* 0x000fe20008400000 */
[----:B------:R-:W-:Y:S02]  /*6e40*/  SHF.R.U32.HI R5, RZ, R22, R5 ;  /* 0x00000016ff057219 */ /* 0x000fe40000011605 */
[----:B------:R-:W-:Y:S01]  /*6e50*/  ISETP.NE.AND.EX P0, PT, R27, RZ, PT, P0 ;  /* 0x000000ff1b00720c */ /* 0x000fe20003f05300 */
[----:B------:R1:W3:Y:S01]  /*6e60*/  F2I.U32.TRUNC.NTZ R17, R10 ;  /* 0x0000000a00117305 */ /* 0x0002e2000020f000 */
[----:B------:R-:W1:Y:S01]  /*6e70*/  LDC R24, c[0x0][0x148] ;  /* 0x00005200ff187b82 */ /* 0x000e620000000800 */
[----:B--2---:R-:W-:-:S02]  /*6e80*/  IMAD R22, R15, R9, R8 ;  /* 0x000000090f167224 */ /* 0x004fc400078e0208 */
[----:B------:R-:W-:-:S05]  /*6e90*/  IMAD.MOV.U32 R9, RZ, RZ, -0x1 ;  /* 0xffffffffff097424 */ /* 0x000fca00078e00ff */
[----:B------:R-:W2:Y:S01]  /*6ea0*/  LDC R19, c[0x0][0x700] ;  /* 0x0001c000ff137b82 */ /* 0x000ea20000000800 */
[-CC-:B----4-:R-:W-:Y:S02]  /*6eb0*/  SHF.R.U64 R18, R14, R20.reuse, R5.reuse ;  /* 0x000000140e127219 */ /* 0x190fe40000001205 */
[----:B------:R-:W-:-:S05]  /*6ec0*/  SHF.R.U32.HI R5, RZ, R20, R5 ;  /* 0x00000014ff057219 */ /* 0x000fca0000011605 */
[----:B------:R-:W4:Y:S01]  /*6ed0*/  LDC R21, c[0x0][0x748] ;  /* 0x0001d200ff157b82 */ /* 0x000f220000000800 */
[-C--:B0-----:R-:W-:Y:S02]  /*6ee0*/  SHF.L.U32 R8, R9, R12.reuse, RZ ;  /* 0x0000000c09087219 */ /* 0x081fe400000006ff */
[--C-:B------:R-:W-:Y:S02]  /*6ef0*/  SHF.R.U64 R20, R18, R12, R5.reuse ;  /* 0x0000000c12147219 */ /* 0x100fe40000001205 */
[----:B------:R-:W-:Y:S02]  /*6f00*/  LOP3.LUT R29, RZ, R8, RZ, 0x33, !PT ;  /* 0x00000008ff1d7212 */ /* 0x000fe400078e33ff */
[-C--:B------:R-:W-:Y:S01]  /*6f10*/  SHF.R.U32.HI R9, RZ, R12.reuse, R5 ;  /* 0x0000000cff097219 */ /* 0x080fe20000011605 */
[----:B------:R-:W0:Y:S01]  /*6f20*/  LDC R23, c[0x0][0x738] ;  /* 0x0001ce00ff177b82 */ /* 0x000e220000000800 */
[----:B------:R-:W-:Y:S01]  /*6f30*/  SHF.L.U32 R25, R11, R12, RZ ;  /* 0x0000000c0b197219 */ /* 0x000fe200000006ff */
[----:B------:R-:W-:-:S06]  /*6f40*/  IMAD.MOV.U32 R8, RZ, RZ, R20 ;  /* 0x000000ffff087224 */ /* 0x000fcc00078e0014 */
[----:B------:R-:W0:Y:S01]  /*6f50*/  LDC R28, c[0x0][0x710] ;  /* 0x0001c400ff1c7b82 */ /* 0x000e220000000800 */
[----:B-1-3--:R-:W-:Y:S05]  /*6f60*/  @!P0 BRA `(.L_x_153) ;  /* 0x0000000000288947 */ /* 0x00afea0003800000 */
[----:B------:R-:W1:Y:S02]  /*6f70*/  LDC R5, c[0x0][0x74c] ;  /* 0x0001d300ff057b82 */ /* 0x000e640000000800 */
[----:B-1----:R-:W-:-:S05]  /*6f80*/  IADD3 R5, P0, R20, R5, RZ ;  /* 0x0000000514057210 */ /* 0x002fca0007f1e0ff */
        /* <DEDUP_REMOVED lines=8> */
.L_x_153:
[----:B----4-:R-:W-:Y:S01]  /*7010*/  SHF.R.U64 R8, R8, R21, R9 ;  /* 0x0000001508087219 */ /* 0x010fe20000001209 */
[----:B--2---:R-:W-:Y:S01]  /*7020*/  VIADD R13, R19, 0xffffffff ;  /* 0xffffffff130d7836 */ /* 0x004fe20000000000 */
[----:B------:R-:W-:Y:S01]  /*7030*/  LOP3.LUT R5, R18, R29, RZ, 0xc0, !PT ;  /* 0x0000001d12057212 */ /* 0x000fe200078ec0ff */
[----:B------:R-:W-:Y:S02]  /*7040*/  IMAD.MOV R17, RZ, RZ, -R17 ;  /* 0x000000ffff117224 */ /* 0x000fe400078e0a11 */
[----:B------:R-:W-:Y:S02]  /*7050*/  IMAD.MOV R9, RZ, RZ, -R8 ;  /* 0x000000ffff097224 */ /* 0x000fe400078e0a08 */
[----:B------:R-:W-:Y:S01]  /*7060*/  IMAD R11, R25, R8, R5 ;  /* 0x00000008190b7224 */ /* 0x000fe200078e0205 */
[----:B------:R-:W-:Y:S01]  /*7070*/  LOP3.LUT R8, R14, R13, RZ, 0xc0, !PT ;  /* 0x0000000d0e087212 */ /* 0x000fe200078ec0ff */
[----:B------:R-:W-:Y:S02]  /*7080*/  @P3 IMAD R22, R24, R17, R7 ;  /* 0x0000001118163224 */ /* 0x000fe400078e0207 */
[----:B0-----:R-:W-:-:S02]  /*7090*/  IMAD R5, R9, R23, R20 ;  /* 0x0000001709057224 */ /* 0x001fc400078e0214 */
[----:B------:R-:W-:Y:S02]  /*70a0*/  IMAD R11, R11, R28, R22 ;  /* 0x0000001c0b0b7224 */ /* 0x000fe400078e0216 */
[----:B------:R-:W-:Y:S02]  /*70b0*/  IMAD R8, R5, R19, R8 ;  /* 0x0000001305087224 */ /* 0x000fe400078e0208 */
[----:B------:R-:W-:Y:S02]  /*70c0*/  IMAD.MOV.U32 R7, RZ, RZ, 0x1 ;  /* 0x00000001ff077424 */ /* 0x000fe400078e00ff */
[----:B------:R-:W-:Y:S01]  /*70d0*/  IMAD.MOV.U32 R10, RZ, RZ, R16 ;  /* 0x000000ffff0a7224 */ /* 0x000fe200078e0010 */
[----:B------:R-:W-:Y:S02]  /*70e0*/  SEL R14, R8, R11, !P3 ;  /* 0x0000000b080e7207 */ /* 0x000fe40005800000 */
[----:B------:R-:W-:Y:S02]  /*70f0*/  PRMT R5, R7, 0x7610, R5 ;  /* 0x0000761007057816 */ /* 0x000fe40000000005 */
[----:B------:R-:W-:-:S07]  /*7100*/  SEL R11, R11, R8, !P3 ;  /* 0x000000080b0b7207 */ /* 0x000fce0005800000 */
.L_x_151:
[----:B------:R-:W-:-:S08]  /*7110*/  NOP ;  /* 0x0000000000007918 */ /* 0x000fd00000000000 */
[----:B------:R-:W0:-:S00]  /*7120*/  USETMAXREG.DEALLOC.CTAPOOL 0x28 ;  /* 0x00000028000079c8 */ /* 0x000e0000080e0500 */
[----:B0-----:R-:W-:-:S13]  /*7130*/  ISETP.NE.AND P0, PT, R6, RZ, PT ;  /* 0x000000ff0600720c */ /* 0x001fda0003f05270 */
[----:B------:R-:W-:Y:S05]  /*7140*/  @P0 EXIT ;  /* 0x000000000000094d */ /* 0x000fea0003800000 */
[----:B------:R-:W-:Y:S01]  /*7150*/  LOP3.LUT P0, RZ, R5, 0xff, RZ, 0xc0, !PT ;  /* 0x000000ff05ff7812 */ /* 0x000fe2000780c0ff */
[----:B------:R-:W-:Y:S02]  /*7160*/  IMAD.MOV.U32 R5, RZ, RZ, 0x1 ;  /* 0x00000001ff057424 */ /* 0x000fe400078e00ff */
[----:B------:R-:W-:-:S10]  /*7170*/  IMAD.MOV.U32 R13, RZ, RZ, RZ ;  /* 0x000000ffff0d7224 */ /* 0x000fd400078e00ff */
[----:B------:R-:W-:Y:S05]  /*7180*/  @!P0 BRA `(.L_x_154) ;  /* 0x0000000c00608947 */ /* 0x000fea0003800000 */
[----:B------:R-:W0:Y:S01]  /*7190*/  LDC R5, c[0x0][0x28c] ;  /* 0x0000a300ff057b82 */ /* 0x000e220000000800 */
[----:B------:R-:W-:Y:S01]  /*71a0*/  ULDC UR5, c[0x0][0x758] ;  /* 0x0001d60000057ab9 */ /* 0x000fe20000000800 */
[----:B------:R-:W-:Y:S01]  /*71b0*/  UMOV UR7, 0xffffffff ;  /* 0xffffffff00077882 */ /* 0x000fe20000000000 */
[----:B------:R-:W-:Y:S01]  /*71c0*/  ULDC UR6, c[0x0][0xc] ;  /* 0x0000030000067ab9 */ /* 0x000fe20000000800 */
[----:B------:R-:W-:Y:S01]  /*71d0*/  USHF.L.U32 UR9, UR7, UR5, URZ ;  /* 0x0000000507097299 */ /* 0x000fe2000800063f */
[C---:B------:R-:W-:Y:S01]  /*71e0*/  LOP3.LUT P2, RZ, R0.reuse, 0x7f, RZ, 0xc0, !PT ;  /* 0x0000007f00ff7812 */ /* 0x040fe2000784c0ff */
[----:B------:R-:W-:Y:S01]  /*71f0*/  UMOV UR8, 0x1 ;  /* 0x0000000100087882 */ /* 0x000fe20000000000 */
[----:B------:R-:W-:Y:S01]  /*7200*/  ULDC UR7, c[0x0][0x10] ;  /* 0x0000040000077ab9 */ /* 0x000fe20000000800 */
[----:B------:R-:W-:Y:S01]  /*7210*/  LOP3.LUT P0, RZ, R0, 0x1f, RZ, 0xc0, !PT ;  /* 0x0000001f00ff7812 */ /* 0x000fe2000780c0ff */
[----:B------:R-:W-:Y:S01]  /*7220*/  UIMAD.WIDE.U32 UR6, UR6, UR7, URZ ;  /* 0x00000007060672a5 */ /* 0x000fe2000f8e003f */
[----:B------:R-:W-:Y:S01]  /*7230*/  BSSY B0, `(.L_x_154) ;  /* 0x00000cd000007945 */ /* 0x000fe20003800000 */
[----:B------:R-:W-:Y:S01]  /*7240*/  USHF.L.U32 UR5, UR8, UR5, URZ ;  /* 0x0000000508057299 */ /* 0x000fe2000800063f */
[----:B------:R-:W-:Y:S01]  /*7250*/  IMAD.MOV.U32 R15, RZ, RZ, 0x1 ;  /* 0x00000001ff0f7424 */ /* 0x000fe200078e00ff */
[----:B------:R-:W-:Y:S01]  /*7260*/  LOP3.LUT R16, R4, 0x2, RZ, 0xfc, !PT ;  /* 0x0000000204107812 */ /* 0x000fe200078efcff */
[----:B------:R-:W-:Y:S01]  /*7270*/  ULDC UR8, c[0x0][0x14] ;  /* 0x0000050000087ab9 */ /* 0x000fe20000000800 */
[----:B------:R-:W-:Y:S01]  /*7280*/  PLOP3.LUT P0, PT, P0, P2, PT, 0x8a, 0x0 ;  /* 0x000000000000781c */ /* 0x000fe20000705172 */
[----:B------:R-:W-:Y:S01]  /*7290*/  UIMAD.WIDE.U32 UR30, UR6, UR8, URZ ;  /* 0x00000008061e72a5 */ /* 0x000fe2000f8e003f */
[----:B------:R-:W-:Y:S01]  /*72a0*/  IMAD.MOV.U32 R13, RZ, RZ, RZ ;  /* 0x000000ffff0d7224 */ /* 0x000fe200078e00ff */
[----:B------:R-:W-:Y:S01]  /*72b0*/  UIMAD UR13, UR7, UR8, URZ ;  /* 0x00000008070d72a4 */ /* 0x000fe2000f8e023f */
[----:B------:R-:W-:Y:S01]  /*72c0*/  ULDC UR4, c[0x0][0x700] ;  /* 0x0001c00000047ab9 */ /* 0x000fe20000000800 */
[----:B------:R-:W-:-:S02]  /*72d0*/  ULOP3.LUT UR21, URZ, UR9, URZ, 0x33, !UPT ;  /* 0x000000093f157292 */ /* 0x000fc4000f8e333f */
[----:B------:R-:W-:Y:S01]  /*72e0*/  UIADD3 UR4, UR4, -0x1, URZ ;  /* 0xffffffff04047890 */ /* 0x000fe2000fffe03f */
[----:B0-----:R-:W-:Y:S01]  /*72f0*/  VIADD R5, R5, 0x3f ;  /* 0x0000003f05057836 */ /* 0x001fe20000000000 */
[----:B------:R-:W-:Y:S01]  /*7300*/  UIADD3 UR13, UR31, UR13, URZ ;  /* 0x0000000d1f0d7290 */ /* 0x000fe2000fffe03f */
[----:B------:R-:W-:-:S03]  /*7310*/  ULDC.64 UR32, c[0x0][0x198] ;  /* 0x0000660000207ab9 */ /* 0x000fc60000000a00 */
[----:B------:R-:W-:-:S04]  /*7320*/  SHF.R.S32.HI R6, RZ, 0x1f, R5 ;  /* 0x0000001fff067819 */ /* 0x000fc80000011405 */
[----:B------:R-:W-:Y:S01]  /*7330*/  LEA.HI R6, R6, R5, RZ, 0x6 ;  /* 0x0000000506067211 */ /* 0x000fe200078f30ff */
[----:B------:R-:W-:-:S03]  /*7340*/  IMAD.MOV.U32 R5, RZ, RZ, 0x1 ;  /* 0x00000001ff057424 */ /* 0x000fc600078e00ff */
[----:B------:R-:W-:-:S05]  /*7350*/  SHF.R.S32.HI R12, RZ, 0x6, R6 ;  /* 0x00000006ff0c7819 */ /* 0x000fca0000011406 */
[----:B------:R-:W-:-:S07]  /*7360*/  VIADD R0, R12, 0x1 ;  /* 0x000000010c007836 */ /* 0x000fce0000000000 */
.L_x_166:
[----:B------:R-:W-:-:S03]  /*7370*/  UMOV UR6, 0xffffffff ;  /* 0xffffffff00067882 */ /* 0x000fc60000000000 */
[----:B------:R-:W-:Y:S05]  /*7380*/  BRA.DIV UR6, `(.L_x_155) ;  /* 0x00000012066c7947 */ /* 0x000fea000b800000 */
[----:B------:R-:W-:-:S13]  /*7390*/  ELECT P1, URZ, PT ;  /* 0x00000000003f782f */ /* 0x000fda0003820000 */
.L_x_182:
[----:B------:R-:W0:Y:S01]  /*73a0*/  LDC R6, c[0x0][0x28c] ;  /* 0x0000a300ff067b82 */ /* 0x000e220000000800 */
[----:B------:R-:W-:Y:S01]  /*73b0*/  BSSY B1, `(.L_x_156) ;  /* 0x0000044000017945 */ /* 0x000fe20003800000 */
[----:B0-----:R-:W-:-:S13]  /*73c0*/  ISETP.LT.OR P1, PT, R6, 0x1, !P1 ;  /* 0x000000010600780c */ /* 0x001fda0004f21670 */
[----:B------:R-:W-:Y:S05]  /*73d0*/  @P1 BRA `(.L_x_157) ;  /* 0x0000000400041947 */ /* 0x000fea0003800000 */
[----:B------:R-:W-:Y:S01]  /*73e0*/  IMAD.SHL.U32 R17, R11, 0x80, RZ ;  /* 0x000000800b117824 */ /* 0x000fe200078e00ff */
[----:B------:R-:W-:Y:S01]  /*73f0*/  CS2R R20, SRZ ;  /* 0x0000000000147805 */ /* 0x000fe2000001ff00 */
[----:B------:R-:W-:Y:S02]  /*7400*/  IMAD.SHL.U32 R18, R14, 0x80, RZ ;  /* 0x000000800e127824 */ /* 0x000fe400078e00ff */
[----:B------:R-:W-:Y:S02]  /*7410*/  IMAD.MOV.U32 R6, RZ, RZ, R0 ;  /* 0x000000ffff067224 */ /* 0x000fe400078e0000 */
[----:B------:R-:W-:Y:S02]  /*7420*/  IMAD.MOV.U32 R7, RZ, RZ, R5 ;  /* 0x000000ffff077224 */ /* 0x000fe400078e0005 */
[----:B------:R-:W-:Y:S02]  /*7430*/  IMAD.MOV.U32 R8, RZ, RZ, R13 ;  /* 0x000000ffff087224 */ /* 0x000fe400078e000d */
[----:B------:R-:W-:-:S07]  /*7440*/  IMAD.MOV.U32 R22, RZ, RZ, RZ ;  /* 0x000000ffff167224 */ /* 0x000fce00078e00ff */
.L_x_161:
[----:B------:R-:W0:Y:S01]  /*7450*/  S2R R14, SR_CgaCtaId ;  /* 0x00000000000e7919 */ /* 0x000e220000008800 */
[----:B------:R-:W-:Y:S01]  /*7460*/  MOV R9, 0x400 ;  /* 0x0000040000097802 */ /* 0x000fe20000000f00 */
[----:B------:R-:W1:Y:S03]  /*7470*/  @!P2 LDC R11, c[0x0][0x640] ;  /* 0x00019000ff0bab82 */ /* 0x000e660000000800 */
[----:B0-----:R-:W-:Y:S02]  /*7480*/  LEA R19, R14, R9, 0x18 ;  /* 0x000000090e137211 */ /* 0x001fe400078ec0ff */
[----:B------:R-:W-:-:S03]  /*7490*/  SHF.L.U32 R9, R7, 0x1f, RZ ;  /* 0x0000001f07097819 */ /* 0x000fc600000006ff */
[----:B------:R-:W-:-:S04]  /*74a0*/  IMAD R14, R8, 0x8, R19 ;  /* 0x00000008080e7824 */ /* 0x000fc800078e0213 */
[----:B------:R-:W0:Y:S02]  /*74b0*/  SYNCS.PHASECHK.TRANS64.TRYWAIT P1, [R14+URZ+0x48], R9 ;  /* 0x000048090e0075a7 */ /* 0x000e24000802017f */
[----:B01----:R-:W-:Y:S05]  /*74c0*/  @!P1 BRA `(.L_x_158) ;  /* 0x00000010003c9947 */ /* 0x003fea0003800000 */
.L_x_183:
[----:B0-----:R-:W-:Y:S01]  /*74d0*/  PRMT R9, R16, 0x9910, RZ ;  /* 0x0000991010097816 */ /* 0x001fe200000000ff */
[----:B------:R0:W-:Y:S03]  /*74e0*/  @!P2 SYNCS.ARRIVE.TRANS64 RZ, [R14+URZ], R11 ;  /* 0x0000000b0effa9a7 */ /* 0x0001e6000800003f */
[----:B------:R-:W-:-:S13]  /*74f0*/  ISETP.NE.AND P1, PT, R9, 0x2, PT ;  /* 0x000000020900780c */ /* 0x000fda0003f25270 */
[----:B0-----:R-:W-:Y:S05]  /*7500*/  @P1 BRA `(.L_x_159) ;  /* 0x0000000000041947 */ /* 0x001fea0003800000 */
[----:B------:R-:W-:Y:S01]  /*7510*/  BPT.TRAP 0x1 ;  /* 0x000000040000795c */ /* 0x000fe20000300000 */
.L_x_159:
[----:B------:R-:W-:Y:S05]  /*7520*/  @P0 BRA `(.L_x_160) ;  /* 0x0000000000040947 */ /* 0x000fea0003800000 */
[----:B------:R-:W-:Y:S01]  /*7530*/  BPT.TRAP 0x1 ;  /* 0x000000040000795c */ /* 0x000fe20000300000 */
.L_x_160:
[--C-:B------:R-:W-:Y:S01]  /*7540*/  IMAD R9, R8, 0x2000, R19.reuse ;  /* 0x0000200008097824 */ /* 0x100fe200078e0213 */
[----:B------:R-:W-:Y:S01]  /*7550*/  R2UR UR25, R14 ;  /* 0x000000000e1972ca */ /* 0x000fe200000e0000 */
[----:B------:R-:W-:Y:S01]  /*7560*/  VIADD R6, R6, 0xffffffff ;  /* 0xffffffff06067836 */ /* 0x000fe20000000000 */
[----:B------:R-:W-:Y:S01]  /*7570*/  R2UR UR28, R10 ;  /* 0x000000000a1c72ca */ /* 0x000fe200000e0000 */
[----:B------:R-:W-:Y:S01]  /*7580*/  UIADD3 UR6, UP0, UR32, 0xf0, URZ ;  /* 0x000000f020067890 */ /* 0x000fe2000ff1e03f */
[----:B------:R-:W-:Y:S01]  /*7590*/  R2UR UR24, R9 ;  /* 0x00000000091872ca */ /* 0x000fe200000e0000 */
[C-C-:B------:R-:W-:Y:S01]  /*75a0*/  IMAD R9, R8.reuse, 0x400, R19.reuse ;  /* 0x0000040008097824 */ /* 0x140fe200078e0213 */
[----:B------:R-:W-:Y:S01]  /*75b0*/  R2UR UR27, R17 ;  /* 0x00000000111b72ca */ /* 0x000fe200000e0000 */
[----:B------:R-:W-:Y:S01]  /*75c0*/  IMAD R19, R8, 0x4000, R19 ;  /* 0x0000400008137824 */ /* 0x000fe200078e0213 */
[----:B------:R-:W-:Y:S01]  /*75d0*/  R2UR UR26, R21 ;  /* 0x00000000151a72ca */ /* 0x000fe200000e0000 */
[----:B------:R-:W-:Y:S01]  /*75e0*/  UIADD3 UR14, UP1, UR32, 0x1f0, URZ ;  /* 0x000001f0200e7890 */ /* 0x000fe2000ff3e03f */
[----:B------:R-:W-:Y:S01]  /*75f0*/  R2UR UR16, R9 ;  /* 0x00000000091072ca */ /* 0x000fe200000e0000 */
[----:B------:R-:W-:Y:S01]  /*7600*/  UIADD3 UR34, UP2, UR32, 0x2f0, URZ ;  /* 0x000002f020227890 */ /* 0x000fe2000ff5e03f */
[----:B------:R-:W-:Y:S01]  /*7610*/  R2UR UR8, R19 ;  /* 0x00000000130872ca */ /* 0x000fe200000e0000 */
[----:B------:R-:W-:Y:S01]  /*7620*/  UIADD3.X UR7, URZ, UR33, URZ, UP0, !UPT ;  /* 0x000000213f077290 */ /* 0x000fe200087fe43f */
[----:B------:R-:W-:Y:S01]  /*7630*/  R2UR UR19, R22 ;  /* 0x00000000161372ca */ /* 0x000fe200000e0000 */
[----:B------:R-:W-:Y:S01]  /*7640*/  UIADD3.X UR15, URZ, UR33, URZ, UP1, !UPT ;  /* 0x000000213f0f7290 */ /* 0x000fe20008ffe43f */
[----:B------:R-:W-:Y:S01]  /*7650*/  R2UR UR10, R20 ;  /* 0x00000000140a72ca */ /* 0x000fe200000e0000 */
[----:B------:R-:W-:Y:S01]  /*7660*/  UIADD3 UR24, UR24, 0x180, URZ ;  /* 0x0000018018187890 */ /* 0x000fe2000fffe03f */
[----:B------:R-:W-:Y:S01]  /*7670*/  R2UR UR11, R18 ;  /* 0x00000000120b72ca */ /* 0x000fe200000e0000 */
[----:B------:R-:W-:Y:S01]  /*7680*/  VIADD R8, R8, 0x1 ;  /* 0x0000000108087836 */ /* 0x000fe20000000000 */
[----:B------:R-:W-:Y:S01]  /*7690*/  ISETP.GT.AND P4, PT, R6, 0x1, PT ;  /* 0x000000010600780c */ /* 0x000fe20003f84270 */
[----:B------:R-:W-:Y:S01]  /*76a0*/  UIADD3.X UR35, URZ, UR33, URZ, UP2, !UPT ;  /* 0x000000213f237290 */ /* 0x000fe200097fe43f */
[----:B------:R-:W-:Y:S01]  /*76b0*/  VIADD R22, R22, 0x1 ;  /* 0x0000000116167836 */ /* 0x000fe20000000000 */
[----:B------:R-:W-:Y:S01]  /*76c0*/  UIADD3 UR16, UR16, 0x36180, URZ ;  /* 0x0003618010107890 */ /* 0x000fe2000fffe03f */
[----:B------:R-:W-:Y:S01]  /*76d0*/  ISETP.NE.AND P1, PT, R8, 0x9, PT ;  /* 0x000000090800780c */ /* 0x000fe20003f25270 */
[----:B------:R-:W-:Y:S01]  /*76e0*/  UIADD3 UR8, UR8, 0x12180, URZ ;  /* 0x0001218008087890 */ /* 0x000fe2000fffe03f */
[----:B------:R-:W-:Y:S01]  /*76f0*/  VIADD R21, R21, 0x20 ;  /* 0x0000002015157836 */ /* 0x000fe20000000000 */
[----:B------:R-:W-:Y:S01]  /*7700*/  UMOV UR22, 0x0 ;  /* 0x0000000000167882 */ /* 0x000fe20000000000 */
[----:B------:R-:W-:Y:S01]  /*7710*/  UMOV UR23, 0x10000000 ;  /* 0x1000000000177882 */ /* 0x000fe20000000000 */
[----:B------:R-:W-:Y:S01]  /*7720*/  UMOV UR17, UR25 ;  /* 0x0000001900117c82 */ /* 0x000fe20008000000 */
[----:B------:R-:W-:Y:S01]  /*7730*/  UMOV UR20, UR28 ;  /* 0x0000001c00147c82 */ /* 0x000fe20008000000 */
[----:B------:R-:W-:Y:S01]  /*7740*/  UMOV UR18, UR27 ;  /* 0x0000001b00127c82 */ /* 0x000fe20008000000 */
[----:B------:R0:W-:Y:S01]  /*7750*/  UTMALDG.3D [UR24], [UR6], desc[UR22] ;  /* 0x00001618060075b4 */ /* 0x0001e20008011000 */
[----:B------:R-:W-:Y:S01]  /*7760*/  UMOV UR9, UR25 ;  /* 0x0000001900097c82 */ /* 0x000fe20008000000 */
[----:B------:R-:W-:Y:S01]  /*7770*/  UMOV UR12, UR28 ;  /* 0x0000001c000c7c82 */ /* 0x000fe20008000000 */
[----:B------:R-:W-:Y:S01]  /*7780*/  SEL R14, RZ, 0x1, P1 ;  /* 0x00000001ff0e7807 */ /* 0x000fe20000800000 */
[----:B------:R-:W-:Y:S01]  /*7790*/  VIADD R20, R20, 0x40 ;  /* 0x0000004014147836 */ /* 0x000fe20000000000 */
[----:B------:R-:W-:-:S02]  /*77a0*/  SEL R8, R8, RZ, P1 ;  /* 0x000000ff08087207 */ /* 0x000fc40000800000 */
[----:B------:R-:W-:Y:S01]  /*77b0*/  LOP3.LUT R7, R7, R14, RZ, 0x3c, !PT ;  /* 0x0000000e07077212 */ /* 0x000fe200078e3cff */
[----:B------:R0:W-:Y:S01]  /*77c0*/  UTMALDG.3D [UR16], [UR14], desc[UR22] ;  /* 0x000016100e0075b4 */ /* 0x0001e20008011000 */
[----:B------:R0:W-:Y:S02]  /*77d0*/  UTMALDG.3D [UR8], [UR34], desc[UR22] ;  /* 0x00001608220075b4 */ /* 0x0001e40008011000 */
[----:B0-----:R-:W-:Y:S05]  /*77e0*/  @P4 BRA `(.L_x_161) ;  /* 0xfffffffc00184947 */ /* 0x001fea000383ffff */
.L_x_157:
[----:B------:R-:W-:Y:S05]  /*77f0*/  BSYNC B1 ;  /* 0x0000000000017941 */ /* 0x000fea0003800000 */
.L_x_156:
[----:B------:R-:W-:Y:S01]  /*7800*/  LOP3.LUT P4, RZ, R15, 0xff, RZ, 0xc0, !PT ;  /* 0x000000ff0fff7812 */ /* 0x000fe2000788c0ff */
[----:B------:R-:W-:Y:S01]  /*7810*/  IMAD.IADD R13, R12, 0x1, R13 ;  /* 0x000000010c0d7824 */ /* 0x000fe200078e020d */
[----:B------:R-:W-:Y:S01]  /*7820*/  IADD3 R2, P5, R2, UR30, RZ ;  /* 0x0000001e02027c10 */ /* 0x000fe2000ffbe0ff */
[----:B------:R-:W-:Y:S01]  /*7830*/  ULDC.64 UR6, c[0x0][0x750] ;  /* 0x0001d40000067ab9 */ /* 0x000fe20000000a00 */
[----:B------:R-:W-:Y:S01]  /*7840*/  BSSY B1, `(.L_x_162) ;  /* 0x0000069000017945 */ /* 0x000fe20003800000 */
[----:B------:R-:W-:Y:S01]  /*7850*/  IMAD.MOV.U32 R11, RZ, RZ, -0x1 ;  /* 0xffffffffff0b7424 */ /* 0x000fe200078e00ff */
[----:B------:R-:W-:Y:S01]  /*7860*/  ISETP.GT.U32.AND P1, PT, R13, 0x8, PT ;  /* 0x000000080d00780c */ /* 0x000fe20003f24070 */
[----:B------:R-:W-:Y:S01]  /*7870*/  IMAD.MOV.U32 R14, RZ, RZ, -0x1 ;  /* 0xffffffffff0e7424 */ /* 0x000fe200078e00ff */
[----:B------:R-:W-:Y:S01]  /*7880*/  IADD3.X R3, R3, UR13, RZ, P5, !PT ;  /* 0x0000000d03037c10 */ /* 0x000fe2000affe4ff */
[----:B------:R-:W-:Y:S01]  /*7890*/  IMAD.MOV.U32 R10, RZ, RZ, -0x1 ;  /* 0xffffffffff0a7424 */ /* 0x000fe200078e00ff */
[----:B------:R-:W-:-:S02]  /*78a0*/  ISETP.LT.U32.AND P1, PT, R12, 0x9, P1 ;  /* 0x000000090c00780c */ /* 0x000fc40000f21070 */
[----:B------:R-:W-:Y:S01]  /*78b0*/  PRMT R15, RZ, 0x7610, R15 ;  /* 0x00007610ff0f7816 */ /* 0x000fe2000000000f */
[----:B------:R-:W0:Y:S01]  /*78c0*/  @P4 S2R R7, SR_CgaCtaId ;  /* 0x0000000000074919 */ /* 0x000e220000008800 */
[----:B------:R-:W-:-:S04]  /*78d0*/  @P4 MOV R6, 0x400 ;  /* 0x0000040000064802 */ /* 0x000fc80000000f00 */
[----:B0-----:R-:W-:Y:S01]  /*78e0*/  @P4 LEA R8, R7, R6, 0x18 ;  /* 0x0000000607084211 */ /* 0x001fe200078ec0ff */
[----:B------:R-:W-:Y:S01]  /*78f0*/  IMAD.WIDE.U32 R6, R13, 0x38e38e39, RZ ;  /* 0x38e38e390d067825 */ /* 0x000fe200078e00ff */
[----:B------:R-:W-:Y:S02]  /*7900*/  SEL R6, RZ, 0x1, !P1 ;  /* 0x00000001ff067807 */ /* 0x000fe40004800000 */
[----:B------:R-:W-:Y:S01]  /*7910*/  ISETP.GE.U32.AND P1, PT, R2, UR6, PT ;  /* 0x0000000602007c0c */ /* 0x000fe2000bf26070 */
[----:B------:R0:W-:Y:S01]  /*7920*/  @P4 SYNCS.ARRIVE.TRANS64.A1T0 RZ, [R8+URZ+0xa8], RZ ;  /* 0x0000a8ff08ff49a7 */ /* 0x0001e2000810003f */
[----:B------:R-:W-:Y:S02]  /*7930*/  ISETP.GE.U32.AND P4, PT, R12, 0x9, PT ;  /* 0x000000090c00780c */ /* 0x000fe40003f86070 */
[----:B------:R-:W-:Y:S02]  /*7940*/  ISETP.GE.U32.AND.EX P1, PT, R3, UR7, PT, P1 ;  /* 0x0000000703007c0c */ /* 0x000fe4000bf26110 */
[----:B------:R-:W-:-:S02]  /*7950*/  LOP3.LUT R5, R5, R6, RZ, 0x3c, !PT ;  /* 0x0000000605057212 */ /* 0x000fc400078e3cff */
[----:B------:R-:W-:Y:S02]  /*7960*/  PRMT R6, RZ, 0x7610, R6 ;  /* 0x00007610ff067816 */ /* 0x000fe40000000006 */
[----:B0-----:R-:W-:-:S05]  /*7970*/  SHF.R.U32.HI R8, RZ, 0x1, R7 ;  /* 0x00000001ff087819 */ /* 0x001fca0000011607 */
[----:B------:R-:W-:Y:S01]  /*7980*/  IMAD R13, R8, -0x9, R13 ;  /* 0xfffffff7080d7824 */ /* 0x000fe200078e020d */
[----:B------:R-:W-:Y:S01]  /*7990*/  @P4 LOP3.LUT R5, R5, 0x1, R8, 0x78, !PT ;  /* 0x0000000105054812 */ /* 0x000fe200078e7808 */
[----:B------:R-:W-:Y:S06]  /*79a0*/  @P1 BRA `(.L_x_163) ;  /* 0x0000000400481947 */ /* 0x000fec0003800000 */
[----:B------:R-:W-:Y:S01]  /*79b0*/  ULDC.64 UR6, c[0x0][0x728] ;  /* 0x0001ca0000067ab9 */ /* 0x000fe20000000a00 */
[----:B------:R-:W0:Y:S01]  /*79c0*/  S2R R17, SR_CTAID.X ;  /* 0x0000000000117919 */ /* 0x000e220000002500 */
[----:B------:R-:W-:Y:S01]  /*79d0*/  ISETP.NE.U32.AND P1, PT, RZ, UR6, PT ;  /* 0x00000006ff007c0c */ /* 0x000fe2000bf25070 */
[----:B------:R-:W-:Y:S01]  /*79e0*/  ULDC UR9, c[0x0][0x730] ;  /* 0x0001cc0000097ab9 */ /* 0x000fe20000000800 */
[----:B------:R-:W-:Y:S01]  /*79f0*/  IMAD.MOV.U32 R6, RZ, RZ, R2 ;  /* 0x000000ffff067224 */ /* 0x000fe200078e0002 */
[----:B------:R-:W1:Y:S01]  /*7a00*/  S2R R14, SR_CTAID.Y ;  /* 0x00000000000e7919 */ /* 0x000e620000002600 */
[----:B------:R-:W-:Y:S01]  /*7a10*/  ISETP.NE.AND.EX P1, PT, RZ, UR7, PT, P1 ;  /* 0x00000007ff007c0c */ /* 0x000fe2000bf25310 */
[----:B------:R-:W-:-:S12]  /*7a20*/  IMAD.MOV.U32 R7, RZ, RZ, R3 ;  /* 0x000000ffff077224 */ /* 0x000fd800078e0003 */
[----:B------:R-:W-:Y:S05]  /*7a30*/  @!P1 BRA `(.L_x_164) ;  /* 0x0000000000289947 */ /* 0x000fea0003800000 */
[----:B------:R-:W-:Y:S02]  /*7a40*/  ULDC UR8, c[0x0][0x734] ;  /* 0x0001cd0000087ab9 */ /* 0x000fe40000000800 */
[----:B------:R-:W-:-:S05]  /*7a50*/  IADD3 R11, P1, R2, UR8, RZ ;  /* 0x00000008020b7c10 */ /* 0x000fca000ff3e0ff */
[----:B------:R-:W-:-:S04]  /*7a60*/  IMAD.X R19, RZ, RZ, R3, P1 ;  /* 0x000000ffff137224 */ /* 0x000fc800008e0603 */
[----:B------:R-:W-:-:S04]  /*7a70*/  IMAD.WIDE.U32 R8, R19, UR6, RZ ;  /* 0x0000000613087c25 */ /* 0x000fc8000f8e00ff */
[----:B------:R-:W-:-:S04]  /*7a80*/  IMAD.WIDE.U32 R8, P1, R11, UR7, R8 ;  /* 0x000000070b087c25 */ /* 0x000fc8000f820008 */
[----:B------:R-:W-:-:S04]  /*7a90*/  IMAD.WIDE.U32 R10, R11, UR6, RZ ;  /* 0x000000060b0a7c25 */ /* 0x000fc8000f8e00ff */
[----:B------:R-:W-:Y:S01]  /*7aa0*/  IMAD.X R7, RZ, RZ, RZ, P1 ;  /* 0x000000ffff077224 */ /* 0x000fe200008e06ff */
[----:B------:R-:W-:Y:S01]  /*7ab0*/  IADD3 RZ, P1, R11, R8, RZ ;  /* 0x000000080bff7210 */ /* 0x000fe20007f3e0ff */
[----:B------:R-:W-:-:S04]  /*7ac0*/  IMAD.MOV.U32 R6, RZ, RZ, R9 ;  /* 0x000000ffff067224 */ /* 0x000fc800078e0009 */
[----:B------:R-:W-:-:S08]  /*7ad0*/  IMAD.WIDE.U32.X R6, R19, UR7, R6, P1 ;  /* 0x0000000713067c25 */ /* 0x000fd000088e0406 */
.L_x_164:
[--C-:B------:R-:W-:Y:S01]  /*7ae0*/  SHF.R.U64 R10, R6, UR9, R7.reuse ;  /* 0x00000009060a7c19 */ /* 0x100fe20008001207 */
[----:B------:R-:W-:Y:S01]  /*7af0*/  ULDC.64 UR6, c[0x0][0x720] ;  /* 0x0001c80000067ab9 */ /* 0x000fe20000000a00 */
[----:B------:R-:W-:Y:S01]  /*7b00*/  SHF.R.U32.HI R6, RZ, UR9, R7 ;  /* 0x00000009ff067c19 */ /* 0x000fe20008011607 */
[----:B------:R-:W2:Y:S01]  /*7b10*/  LDC R22, c[0x0][0x144] ;  /* 0x00005100ff167b82 */ /* 0x000ea20000000800 */
[----:B------:R-:W-:Y:S01]  /*7b20*/  IADD3 R9, P1, RZ, -R10, RZ ;  /* 0x8000000aff097210 */ /* 0x000fe20007f3e0ff */
[----:B------:R-:W-:Y:S01]  /*7b30*/  ULDC.64 UR10, c[0x0][0x740] ;  /* 0x0001d000000a7ab9 */ /* 0x000fe20000000a00 */
[----:B0-----:R-:W-:Y:S01]  /*7b40*/  I2FP.F32.U32 R11, R17 ;  /* 0x00000011000b7245 */ /* 0x001fe20000201000 */
[----:B------:R-:W-:Y:S02]  /*7b50*/  ULDC UR8, c[0x0][0x708] ;  /* 0x0001c20000087ab9 */ /* 0x000fe40000000800 */
[----:B------:R-:W-:Y:S01]  /*7b60*/  IMAD.X R6, RZ, RZ, ~R6, P1 ;  /* 0x000000ffff067224 */ /* 0x000fe200008e0e06 */
[----:B------:R-:W-:Y:S01]  /*7b70*/  ISETP.NE.U32.AND P1, PT, RZ, UR10, PT ;  /* 0x0000000aff007c0c */ /* 0x000fe2000bf25070 */
[----:B------:R-:W0:Y:S02]  /*7b80*/  LDC R19, c[0x0][0x148] ;  /* 0x00005200ff137b82 */ /* 0x000e240000000800 */
[----:B------:R-:W-:Y:S01]  /*7b90*/  IMAD R8, R6, UR6, RZ ;  /* 0x0000000606087c24 */ /* 0x000fe2000f8e02ff */
[----:B------:R-:W-:Y:S01]  /*7ba0*/  ISETP.NE.AND.EX P1, PT, RZ, UR11, PT, P1 ;  /* 0x0000000bff007c0c */ /* 0x000fe2000bf25310 */
[----:B------:R-:W-:Y:S01]  /*7bb0*/  IMAD.WIDE.U32 R6, R9, UR6, R2 ;  /* 0x0000000609067c25 */ /* 0x000fe2000f8e0002 */
[----:B------:R-:W-:-:S03]  /*7bc0*/  ULDC UR6, c[0x0][0x150] ;  /* 0x0000540000067ab9 */ /* 0x000fc60000000800 */
[----:B------:R-:W-:Y:S02]  /*7bd0*/  IMAD R9, R9, UR7, R8 ;  /* 0x0000000709097c24 */ /* 0x000fe4000f8e0208 */
[----:B------:R-:W-:Y:S01]  /*7be0*/  FMUL R8, R11, UR6 ;  /* 0x000000060b087c20 */ /* 0x000fe20008400000 */
[----:B------:R-:W-:Y:S01]  /*7bf0*/  ULDC UR6, c[0x0][0x718] ;  /* 0x0001c60000067ab9 */ /* 0x000fe20000000800 */
[----:B------:R-:W-:Y:S01]  /*7c00*/  ULDC UR7, c[0x0][0x154] ;  /* 0x0000550000077ab9 */ /* 0x000fe20000000800 */
[----:B------:R-:W-:-:S03]  /*7c10*/  IMAD.IADD R7, R7, 0x1, R9 ;  /* 0x0000000107077824 */ /* 0x000fc600078e0209 */
[----:B------:R-:W3:Y:S02]  /*7c20*/  F2I.U32.TRUNC.NTZ R8, R8 ;  /* 0x0000000800087305 */ /* 0x000ee4000020f000 */
[----:B------:R-:W-:Y:S02]  /*7c30*/  SHF.R.U64 R11, R6, UR6, R7 ;  /* 0x00000006060b7c19 */ /* 0x000fe40008001207 */
[----:B-1----:R-:W-:-:S05]  /*7c40*/  I2FP.F32.U32 R6, R14 ;  /* 0x0000000e00067245 */ /* 0x002fca0000201000 */
[----:B------:R-:W-:Y:S01]  /*7c50*/  FMUL R21, R6, UR7 ;  /* 0x0000000706157c20 */ /* 0x000fe20008400000 */
[----:B------:R-:W-:Y:S01]  /*7c60*/  SHF.R.U32.HI R6, RZ, UR6, R7 ;  /* 0x00000006ff067c19 */ /* 0x000fe20008011607 */
[----:B------:R-:W-:-:S03]  /*7c70*/  ULDC UR6, c[0x0][0x758] ;  /* 0x0001d60000067ab9 */ /* 0x000fc60000000800 */
[--C-:B------:R-:W-:Y:S01]  /*7c80*/  SHF.R.U64 R20, R11, UR8, R6.reuse ;  /* 0x000000080b147c19 */ /* 0x100fe20008001206 */
[----:B------:R-:W1:Y:S01]  /*7c90*/  F2I.U32.TRUNC.NTZ R21, R21 ;  /* 0x0000001500157305 */ /* 0x000e62000020f000 */
[----:B------:R-:W-:Y:S01]  /*7ca0*/  SHF.R.U32.HI R7, RZ, UR8, R6 ;  /* 0x00000008ff077c19 */ /* 0x000fe20008011606 */
[----:B---3--:R-:W-:-:S03]  /*7cb0*/  IMAD.MOV R8, RZ, RZ, -R8 ;  /* 0x000000ffff087224 */ /* 0x008fc600078e0a08 */
[----:B------:R-:W-:Y:S01]  /*7cc0*/  SHF.R.U64 R18, R20, UR6, R7 ;  /* 0x0000000614127c19 */ /* 0x000fe20008001207 */
[----:B--2---:R-:W-:Y:S01]  /*7cd0*/  IMAD R17, R22, R8, R17 ;  /* 0x0000000816117224 */ /* 0x004fe200078e0211 */
[----:B------:R-:W-:-:S03]  /*7ce0*/  SHF.R.U32.HI R23, RZ, UR6, R7 ;  /* 0x00000006ff177c19 */ /* 0x000fc60008011607 */
[----:B------:R-:W-:Y:S02]  /*7cf0*/  IMAD.MOV.U32 R6, RZ, RZ, R18 ;  /* 0x000000ffff067224 */ /* 0x000fe400078e0012 */
[----:B------:R-:W-:Y:S01]  /*7d00*/  IMAD.MOV.U32 R7, RZ, RZ, R23 ;  /* 0x000000ffff077224 */ /* 0x000fe200078e0017 */
[----:B-1----:R-:W-:Y:S06]  /*7d10*/  @!P1 BRA `(.L_x_165) ;  /* 0x0000000000289947 */ /* 0x002fec0003800000 */
[----:B------:R-:W-:Y:S02]  /*7d20*/  ULDC UR6, c[0x0][0x74c] ;  /* 0x0001d30000067ab9 */ /* 0x000fe40000000800 */
[----:B------:R-:W-:-:S05]  /*7d30*/  IADD3 R7, P1, R18, UR6, RZ ;  /* 0x0000000612077c10 */ /* 0x000fca000ff3e0ff */
[----:B------:R-:W-:-:S04]  /*7d40*/  IMAD.X R23, RZ, RZ, R23, P1 ;  /* 0x000000ffff177224 */ /* 0x000fc800008e0617 */
[----:B------:R-:W-:-:S04]  /*7d50*/  IMAD.WIDE.U32 R8, R23, UR10, RZ ;  /* 0x0000000a17087c25 */ /* 0x000fc8000f8e00ff */
[----:B------:R-:W-:-:S04]  /*7d60*/  IMAD.WIDE.U32 R8, P1, R7, UR11, R8 ;  /* 0x0000000b07087c25 */ /* 0x000fc8000f820008 */
[----:B------:R-:W-:-:S04]  /*7d70*/  IMAD.WIDE.U32 R6, R7, UR10, RZ ;  /* 0x0000000a07067c25 */ /* 0x000fc8000f8e00ff */
[----:B------:R-:W-:Y:S01]  /*7d80*/  IMAD.MOV.U32 R6, RZ, RZ, R9 ;  /* 0x000000ffff067224 */ /* 0x000fe200078e0009 */
[----:B------:R-:W-:Y:S01]  /*7d90*/  IADD3 RZ, P4, R7, R8, RZ ;  /* 0x0000000807ff7210 */ /* 0x000fe20007f9e0ff */
[----:B------:R-:W-:-:S04]  /*7da0*/  IMAD.X R7, RZ, RZ, RZ, P1 ;  /* 0x000000ffff077224 */ /* 0x000fc800008e06ff */
[----:B------:R-:W-:-:S08]  /*7db0*/  IMAD.WIDE.U32.X R6, R23, UR11, R6, P4 ;  /* 0x0000000b17067c25 */ /* 0x000fd0000a0e0406 */
.L_x_165:
[----:B------:R-:W-:Y:S01]  /*7dc0*/  ULDC UR6, c[0x0][0x748] ;  /* 0x0001d20000067ab9 */ /* 0x000fe20000000800 */
[----:B------:R-:W-:Y:S01]  /*7dd0*/  LOP3.LUT R20, R20, UR21, RZ, 0xc0, !PT ;  /* 0x0000001514147c12 */ /* 0x000fe2000f8ec0ff */
[----:B------:R-:W-:Y:S01]  /*7de0*/  IMAD.MOV R21, RZ, RZ, -R21 ;  /* 0x000000ffff157224 */ /* 0x000fe200078e0a15 */
[----:B------:R-:W-:Y:S01]  /*7df0*/  SHF.R.U64 R7, R6, UR6, R7 ;  /* 0x0000000606077c19 */ /* 0x000fe20008001207 */
[----:B------:R-:W-:Y:S01]  /*7e00*/  ULDC UR6, c[0x0][0x738] ;  /* 0x0001ce0000067ab9 */ /* 0x000fe20000000800 */
[----:B------:R-:W-:Y:S01]  /*7e10*/  LOP3.LUT R11, R11, UR4, RZ, 0xc0, !PT ;  /* 0x000000040b0b7c12 */ /* 0x000fe2000f8ec0ff */
[----:B0-----:R-:W-:Y:S01]  /*7e20*/  @P3 IMAD R17, R19, R21, R14 ;  /* 0x0000001513113224 */ /* 0x001fe200078e020e */
[----:B------:R-:W-:Y:S01]  /*7e30*/  ULDC UR7, c[0x0][0x710] ;  /* 0x0001c40000077ab9 */ /* 0x000fe20000000800 */
[----:B------:R-:W-:Y:S02]  /*7e40*/  IMAD.MOV R9, RZ, RZ, -R7 ;  /* 0x000000ffff097224 */ /* 0x000fe400078e0a07 */
[----:B------:R-:W-:-:S02]  /*7e50*/  IMAD R20, R7, UR5, R20 ;  /* 0x0000000507147c24 */ /* 0x000fc4000f8e0214 */
[----:B------:R-:W-:Y:S01]  /*7e60*/  IMAD R18, R9, UR6, R18 ;  /* 0x0000000609127c24 */ /* 0x000fe2000f8e0212 */
[----:B------:R-:W-:Y:S01]  /*7e70*/  ULDC UR6, c[0x0][0x700] ;  /* 0x0001c00000067ab9 */ /* 0x000fe20000000800 */
[----:B------:R-:W-:Y:S02]  /*7e80*/  IMAD R17, R20, UR7, R17 ;  /* 0x0000000714117c24 */ /* 0x000fe4000f8e0211 */
[----:B------:R-:W-:Y:S02]  /*7e90*/  IMAD R18, R18, UR6, R11 ;  /* 0x0000000612127c24 */ /* 0x000fe4000f8e020b */
[----:B------:R-:W-:-:S03]  /*7ea0*/  IMAD.MOV.U32 R6, RZ, RZ, 0x1 ;  /* 0x00000001ff067424 */ /* 0x000fc600078e00ff */
[----:B------:R-:W-:Y:S02]  /*7eb0*/  SEL R14, R18, R17, !P3 ;  /* 0x00000011120e7207 */ /* 0x000fe40005800000 */
[----:B------:R-:W-:-:S07]  /*7ec0*/  SEL R11, R17, R18, !P3 ;  /* 0x00000012110b7207 */ /* 0x000fce0005800000 */
.L_x_163:
[----:B------:R-:W-:Y:S05]  /*7ed0*/  BSYNC B1 ;  /* 0x0000000000017941 */ /* 0x000fea0003800000 */
.L_x_162:
[----:B------:R-:W-:-:S13]  /*7ee0*/  LOP3.LUT P1, RZ, R6, 0xff, RZ, 0xc0, !PT ;  /* 0x000000ff06ff7812 */ /* 0x000fda000782c0ff */
[----:B------:R-:W-:Y:S05]  /*7ef0*/  @P1 BRA `(.L_x_166) ;  /* 0xfffffff4001c1947 */ /* 0x000fea000383ffff */
[----:B------:R-:W-:Y:S05]  /*7f00*/  BSYNC B0 ;  /* 0x0000000000007941 */ /* 0x000fea0003800000 */
.L_x_154:
[----:B------:R-:W-:-:S03]  /*7f10*/  UMOV UR6, 0xffffffff ;  /* 0xffffffff00067882 */ /* 0x000fc60000000000 */
[----:B------:R-:W-:Y:S05]  /*7f20*/  BRA.DIV UR6, `(.L_x_167) ;  /* 0x0000000606b87947 */ /* 0x000fea000b800000 */
[----:B------:R-:W-:-:S13]  /*7f30*/  ELECT P0, URZ, PT ;  /* 0x00000000003f782f */ /* 0x000fda0003800000 */
.L_x_186:
[----:B------:R-:W-:Y:S04]  /*7f40*/  BSSY B0, `(.L_x_168) ;  /* 0x0000058000007945 */ /* 0x000fe80003800000 */
[----:B------:R-:W-:Y:S05]  /*7f50*/  @!P0 BRA `(.L_x_169) ;  /* 0x0000000400588947 */ /* 0x000fea0003800000 */
[----:B------:R-:W-:-:S04]  /*7f60*/  LOP3.LUT R4, R4, 0x2, RZ, 0xfc, !PT ;  /* 0x0000000204047812 */ /* 0x000fc800078efcff */
[----:B------:R-:W-:-:S13]  /*7f70*/  ISETP.NE.AND P0, PT, R4, 0x3, PT ;  /* 0x000000030400780c */ /* 0x000fda0003f05270 */
[----:B------:R-:W-:Y:S05]  /*7f80*/  @!P0 BRA `(.L_x_170) ;  /* 0x0000000000048947 */ /* 0x000fea0003800000 */
[----:B------:R-:W-:Y:S01]  /*7f90*/  BPT.TRAP 0x1 ;  /* 0x000000040000795c */ /* 0x000fe20000300000 */
.L_x_170:
[----:B------:R-:W0:Y:S01]  /*7fa0*/  S2R R3, SR_CgaCtaId ;  /* 0x0000000000037919 */ /* 0x000e220000008800 */
[----:B------:R-:W-:-:S04]  /*7fb0*/  MOV R0, 0x400 ;  /* 0x0000040000007802 */ /* 0x000fc80000000f00 */
[----:B0-----:R-:W-:Y:S02]  /*7fc0*/  LEA R0, R3, R0, 0x18 ;  /* 0x0000000003007211 */ /* 0x001fe400078ec0ff */
[----:B------:R-:W-:-:S03]  /*7fd0*/  SHF.L.U32 R3, R5, 0x1f, RZ ;  /* 0x0000001f05037819 */ /* 0x000fc600000006ff */
[----:B------:R-:W-:-:S04]  /*7fe0*/  VIADD R0, R0, 0x48 ;  /* 0x0000004800007836 */ /* 0x000fc80000000000 */
[C---:B------:R-:W-:Y:S02]  /*7ff0*/  IMAD R6, R13.reuse, 0x8, R0 ;  /* 0x000000080d067824 */ /* 0x040fe400078e0200 */
[----:B------:R-:W-:Y:S02]  /*8000*/  VIADD R13, R13, 0x1 ;  /* 0x000000010d0d7836 */ /* 0x000fe40000000000 */
[----:B------:R-:W0:Y:S03]  /*8010*/  SYNCS.PHASECHK.TRANS64.TRYWAIT P0, [R6+URZ], R3 ;  /* 0x00000003060075a7 */ /* 0x000e26000800017f */
[----:B------:R-:W-:-:S04]  /*8020*/  ISETP.NE.AND P1, PT, R13, 0x9, PT ;  /* 0x000000090d00780c */ /* 0x000fc80003f25270 */
[----:B------:R-:W-:Y:S02]  /*8030*/  SEL R2, RZ, 0x1, P1 ;  /* 0x00000001ff027807 */ /* 0x000fe40000800000 */
[----:B------:R-:W-:Y:S02]  /*8040*/  SEL R13, R13, RZ, P1 ;  /* 0x000000ff0d0d7207 */ /* 0x000fe40000800000 */
[----:B------:R-:W-:-:S03]  /*8050*/  LOP3.LUT R8, R5, R2, RZ, 0x3c, !PT ;  /* 0x0000000205087212 */ /* 0x000fc600078e3cff */
[----:B------:R-:W-:Y:S01]  /*8060*/  IMAD R7, R13, 0x8, R0 ;  /* 0x000000080d077824 */ /* 0x000fe200078e0200 */
[----:B------:R-:W-:Y:S01]  /*8070*/  SHF.L.U32 R4, R8, 0x1f, RZ ;  /* 0x0000001f08047819 */ /* 0x000fe200000006ff */
[----:B0-----:R-:W-:Y:S06]  /*8080*/  @!P0 BRA `(.L_x_171) ;  /* 0x0000000400848947 */ /* 0x001fec0003800000 */
.L_x_187:
[----:B------:R-:W1:Y:S01]  /*8090*/  SYNCS.PHASECHK.TRANS64.TRYWAIT P0, [R7+URZ], R4 ;  /* 0x00000004070075a7 */ /* 0x000e62000800017f */
[----:B------:R-:W-:-:S05]  /*80a0*/  VIADD R2, R13, 0x1 ;  /* 0x000000010d027836 */ /* 0x000fca0000000000 */
[----:B------:R-:W-:-:S04]  /*80b0*/  ISETP.NE.AND P1, PT, R2, 0x9, PT ;  /* 0x000000090200780c */ /* 0x000fc80003f25270 */
[----:B0-----:R-:W-:Y:S02]  /*80c0*/  SEL R3, RZ, 0x1, P1 ;  /* 0x00000001ff037807 */ /* 0x001fe40000800000 */
[----:B------:R-:W-:Y:S02]  /*80d0*/  SEL R9, R2, RZ, P1 ;  /* 0x000000ff02097207 */ /* 0x000fe40000800000 */
[----:B------:R-:W-:-:S03]  /*80e0*/  LOP3.LUT R8, R8, R3, RZ, 0x3c, !PT ;  /* 0x0000000308087212 */ /* 0x000fc600078e3cff */
[----:B------:R-:W-:Y:S01]  /*80f0*/  IMAD R6, R9, 0x8, R0 ;  /* 0x0000000809067824 */ /* 0x000fe200078e0200 */
[----:B------:R-:W-:Y:S01]  /*8100*/  SHF.L.U32 R5, R8, 0x1f, RZ ;  /* 0x0000001f08057819 */ /* 0x000fe200000006ff */
[----:B-1----:R-:W-:Y:S06]  /*8110*/  @!P0 BRA `(.L_x_172) ;  /* 0x0000000400748947 */ /* 0x002fec0003800000 */
.L_x_188:
[----:B------:R-:W1:Y:S01]  /*8120*/  SYNCS.PHASECHK.TRANS64.TRYWAIT P0, [R6+URZ], R5 ;  /* 0x00000005060075a7 */ /* 0x000e62000800017f */
[----:B------:R-:W-:-:S05]  /*8130*/  VIADD R2, R9, 0x1 ;  /* 0x0000000109027836 */ /* 0x000fca0000000000 */
[----:B------:R-:W-:-:S04]  /*8140*/  ISETP.NE.AND P1, PT, R2, 0x9, PT ;  /* 0x000000090200780c */ /* 0x000fc80003f25270 */
[----:B------:R-:W-:Y:S02]  /*8150*/  SEL R3, RZ, 0x1, P1 ;  /* 0x00000001ff037807 */ /* 0x000fe40000800000 */
[----:B0-----:R-:W-:Y:S02]  /*8160*/  SEL R7, R2, RZ, P1 ;  /* 0x000000ff02077207 */ /* 0x001fe40000800000 */
[----:B------:R-:W-:-:S03]  /*8170*/  LOP3.LUT R8, R8, R3, RZ, 0x3c, !PT ;  /* 0x0000000308087212 */ /* 0x000fc600078e3cff */
[----:B------:R-:W-:Y:S01]  /*8180*/  IMAD R9, R7, 0x8, R0 ;  /* 0x0000000807097824 */ /* 0x000fe200078e0200 */
[----:B------:R-:W-:Y:S01]  /*8190*/  SHF.L.U32 R4, R8, 0x1f, RZ ;  /* 0x0000001f08047819 */ /* 0x000fe200000006ff */
[----:B-1----:R-:W-:Y:S06]  /*81a0*/  @!P0 BRA `(.L_x_173) ;  /* 0x0000000400648947 */ /* 0x002fec0003800000 */
.L_x_189:
[----:B------:R-:W1:Y:S01]  /*81b0*/  SYNCS.PHASECHK.TRANS64.TRYWAIT P0, [R9+URZ], R4 ;  /* 0x00000004090075a7 */ /* 0x000e62000800017f */
[----:B------:R-:W-:-:S05]  /*81c0*/  VIADD R2, R7, 0x1 ;  /* 0x0000000107027836 */ /* 0x000fca0000000000 */
[----:B------:R-:W-:-:S04]  /*81d0*/  ISETP.NE.AND P1, PT, R2, 0x9, PT ;  /* 0x000000090200780c */ /* 0x000fc80003f25270 */
[----:B------:R-:W-:Y:S02]  /*81e0*/  SEL R3, RZ, 0x1, P1 ;  /* 0x00000001ff037807 */ /* 0x000fe40000800000 */
[----:B------:R-:W-:Y:S02]  /*81f0*/  SEL R7, R2, RZ, P1 ;  /* 0x000000ff02077207 */ /* 0x000fe40000800000 */
[----:B------:R-:W-:-:S03]  /*8200*/  LOP3.LUT R8, R8, R3, RZ, 0x3c, !PT ;  /* 0x0000000308087212 */ /* 0x000fc600078e3cff */
[----:B0-----:R-:W-:Y:S01]  /*8210*/  IMAD R6, R7, 0x8, R0 ;  /* 0x0000000807067824 */ /* 0x001fe200078e0200 */
[----:B------:R-:W-:Y:S01]  /*8220*/  SHF.L.U32 R5, R8, 0x1f, RZ ;  /* 0x0000001f08057819 */ /* 0x000fe200000006ff */
[----:B-1----:R-:W-:Y:S06]  /*8230*/  @!P0 BRA `(.L_x_174) ;  /* 0x0000000400548947 */ /* 0x002fec0003800000 */
.L_x_190:
        /* <DEDUP_REMOVED lines=9> */
.L_x_191:
[----:B------:R-:W1:Y:S01]  /*82d0*/  SYNCS.PHASECHK.TRANS64.TRYWAIT P0, [R9+URZ], R4 ;  /* 0x00000004090075a7 */ /* 0x000e62000800017f */
[----:B------:R-:W-:-:S05]  /*82e0*/  VIADD R2, R7, 0x1 ;  /* 0x0000000107027836 */ /* 0x000fca0000000000 */
[----:B------:R-:W-:-:S04]  /*82f0*/  ISETP.NE.AND P1, PT, R2, 0x9, PT ;  /* 0x000000090200780c */ /* 0x000fc80003f25270 */
[----:B------:R-:W-:Y:S02]  /*8300*/  SEL R3, RZ, 0x1, P1 ;  /* 0x00000001ff037807 */ /* 0x000fe40000800000 */
[----:B------:R-:W-:Y:S02]  /*8310*/  SEL R7, R2, RZ, P1 ;  /* 0x000000ff02077207 */ /* 0x000fe40000800000 */
[----:B------:R-:W-:-:S03]  /*8320*/  LOP3.LUT R8, R8, R3, RZ, 0x3c, !PT ;  /* 0x0000000308087212 */ /* 0x000fc600078e3cff */
[----:B------:R-:W-:Y:S01]  /*8330*/  IMAD R10, R7, 0x8, R0 ;  /* 0x00000008070a7824 */ /* 0x000fe200078e0200 */
[----:B0-----:R-:W-:Y:S01]  /*8340*/  SHF.L.U32 R5, R8, 0x1f, RZ ;  /* 0x0000001f08057819 */ /* 0x001fe200000006ff */
[----:B-1----:R-:W-:Y:S06]  /*8350*/  @!P0 BRA `(.L_x_176) ;  /* 0x0000000400348947 */ /* 0x002fec0003800000 */
.L_x_192:
[----:B------:R-:W1:Y:S01]  /*8360*/  SYNCS.PHASECHK.TRANS64.TRYWAIT P0, [R10+URZ], R5 ;  /* 0x000000050a0075a7 */ /* 0x000e62000800017f */
[----:B------:R-:W-:-:S05]  /*8370*/  VIADD R2, R7, 0x1 ;  /* 0x0000000107027836 */ /* 0x000fca0000000000 */
[----:B------:R-:W-:-:S04]  /*8380*/  ISETP.NE.AND P1, PT, R2, 0x9, PT ;  /* 0x000000090200780c */ /* 0x000fc80003f25270 */
[----:B------:R-:W-:Y:S02]  /*8390*/  SEL R3, RZ, 0x1, P1 ;  /* 0x00000001ff037807 */ /* 0x000fe40000800000 */
[----:B------:R-:W-:Y:S02]  /*83a0*/  SEL R7, R2, RZ, P1 ;  /* 0x000000ff02077207 */ /* 0x000fe40000800000 */
[----:B0-----:R-:W-:-:S03]  /*83b0*/  LOP3.LUT R9, R8, R3, RZ, 0x3c, !PT ;  /* 0x0000000308097212 */ /* 0x001fc600078e3cff */
[----:B------:R-:W-:Y:S01]  /*83c0*/  IMAD R11, R7, 0x8, R0 ;  /* 0x00000008070b7824 */ /* 0x000fe200078e0200 */
[----:B------:R-:W-:Y:S01]  /*83d0*/  SHF.L.U32 R6, R9, 0x1f, RZ ;  /* 0x0000001f09067819 */ /* 0x000fe200000006ff */
[----:B-1----:R-:W-:Y:S06]  /*83e0*/  @!P0 BRA `(.L_x_177) ;  /* 0x0000000400248947 */ /* 0x002fec0003800000 */
.L_x_193:
[----:B------:R-:W1:Y:S01]  /*83f0*/  SYNCS.PHASECHK.TRANS64.TRYWAIT P0, [R11+URZ], R6 ;  /* 0x000000060b0075a7 */ /* 0x000e62000800017f */
[----:B------:R-:W-:-:S05]  /*8400*/  VIADD R2, R7, 0x1 ;  /* 0x0000000107027836 */ /* 0x000fca0000000000 */
[----:B------:R-:W-:-:S04]  /*8410*/  ISETP.NE.AND P1, PT, R2, 0x9, PT ;  /* 0x000000090200780c */ /* 0x000fc80003f25270 */
[----:B------:R-:W-:Y:S02]  /*8420*/  SEL R4, RZ, 0x1, P1 ;  /* 0x00000001ff047807 */ /* 0x000fe40000800000 */
[----:B------:R-:W-:Y:S02]  /*8430*/  SEL R3, R2, RZ, P1 ;  /* 0x000000ff02037207 */ /* 0x000fe40000800000 */
[----:B------:R-:W-:Y:S01]  /*8440*/  LOP3.LUT R4, R9, R4, RZ, 0x3c, !PT ;  /* 0x0000000409047212 */ /* 0x000fe200078e3cff */
[----:B-1----:R-:W-:Y:S06]  /*8450*/  @!P0 BRA `(.L_x_178) ;  /* 0x00000004001c8947 */ /* 0x002fec0003800000 */
.L_x_194:
[----:B------:R-:W-:Y:S01]  /*8460*/  IMAD R3, R3, 0x8, R0 ;  /* 0x0000000803037824 */ /* 0x000fe200078e0200 */
[----:B------:R-:W-:-:S07]  /*8470*/  SHF.L.U32 R0, R4, 0x1f, RZ ;  /* 0x0000001f04007819 */ /* 0x000fce00000006ff */
.L_x_179:
[----:B--2---:R2:W3:Y:S02]  /*8480*/  SYNCS.PHASECHK.TRANS64.TRYWAIT P0, [R3+URZ], R0 ;  /* 0x00000000030075a7 */ /* 0x0044e4000800017f */
[----:B---3--:R-:W-:Y:S05]  /*8490*/  @!P0 NANOSLEEP.SYNCS 0x989680 ;  /* 0x009896800000895d */ /* 0x008fea0003900000 */
[----:B------:R-:W3:Y:S02]  /*84a0*/  @!P0 SYNCS.PHASECHK.TRANS64 P0, [R3+URZ], R0 ;  /* 0x00000000030085a7 */ /* 0x000ee4000800007f */
[----:B---3--:R-:W-:Y:S05]  /*84b0*/  @!P0 BRA `(.L_x_179) ;  /* 0xfffffffc00f08947 */ /* 0x008fea000383ffff */
.L_x_169:
[----:B------:R-:W-:Y:S05]  /*84c0*/  BSYNC B0 ;  /* 0x0000000000007941 */ /* 0x000fea0003800000 */
.L_x_168:
[----:B------:R-:W-:Y:S05]  /*84d0*/  EXIT ;  /* 0x000000000000794d */ /* 0x000fea0003800000 */
.L_x_18:
[----:B-1----:R-:W-:-:S04]  /*84e0*/  IMAD.U32 R10, RZ, RZ, UR8 ;  /* 0x00000008ff0a7e24 */ /* 0x002fc8000f8e00ff */
[----:B------:R1:W3:Y:S03]  /*84f0*/  SYNCS.PHASECHK.TRANS64.TRYWAIT P0, [R10+URZ], R13 ;  /* 0x0000000d0a0075a7 */ /* 0x0002e6000800017f */
[----:B---3--:R-:W-:Y:S05]  /*8500*/  @!P0 NANOSLEEP.SYNCS 0x989680 ;  /* 0x009896800000895d */ /* 0x008fea0003900000 */
[----:B------:R-:W3:Y:S02]  /*8510*/  @!P0 SYNCS.PHASECHK.TRANS64 P0, [R10+URZ], R13 ;  /* 0x0000000d0a0085a7 */ /* 0x000ee4000800007f */
[----:B---3--:R-:W-:Y:S05]  /*8520*/  @!P0 BRA `(.L_x_18) ;  /* 0xfffffffc00ec8947 */ /* 0x008fea000383ffff */
[----:B------:R-:W-:Y:S05]  /*8530*/  BRA `(.L_x_17) ;  /* 0xffffff8c00d87947 */ /* 0x000fea000383ffff */
.L_x_155:
[----:B------:R-:W-:Y:S01]  /*8540*/  BSSY B1, `(.L_x_180) ;  /* 0x0000006000017945 */ /* 0x000fe20003800000 */
[----:B------:R-:W-:-:S07]  /*8550*/  IMAD.MOV.U32 R6, RZ, RZ, -0x1 ;  /* 0xffffffffff067424 */ /* 0x000fce00078e00ff */
[----:B------:R-:W-:Y:S05]  /*8560*/  WARPSYNC.COLLECTIVE R6, `(.L_x_181) ;  /* 0x00000000060c7348 */ /* 0x000fea0003c00000 */
[----:B------:R-:W-:Y:S02]  /*8570*/  ELECT P1, UR62, PT ;  /* 0x00000000003e782f */ /* 0x000fe40003820000 */
[----:B------:R-:W-:Y:S01]  /*8580*/  MOV R6, UR62 ;  /* 0x0000003e00067c02 */ /* 0x000fe20008000f00 */
[----:B------:R-:W-:Y:S10]  /*8590*/  ENDCOLLECTIVE ;  /* 0x000000000000791b */ /* 0x000ff40003800000 */
.L_x_181:
[----:B------:R-:W-:Y:S05]  /*85a0*/  BSYNC B1 ;  /* 0x0000000000017941 */ /* 0x000fea0003800000 */
.L_x_180:
[----:B------:R-:W-:Y:S05]  /*85b0*/  BRA `(.L_x_182) ;  /* 0xffffffec00787947 */ /* 0x000fea000383ffff */
.L_x_158:
[----:B0-----:R0:W1:Y:S02]  /*85c0*/  SYNCS.PHASECHK.TRANS64.TRYWAIT P1, [R14+URZ+0x48], R9 ;  /* 0x000048090e0075a7 */ /* 0x001064000802017f */
[----:B-1----:R-:W-:Y:S05]  /*85d0*/  @!P1 NANOSLEEP.SYNCS 0x989680 ;  /* 0x009896800000995d */ /* 0x002fea0003900000 */
[----:B------:R-:W1:Y:S02]  /*85e0*/  @!P1 SYNCS.PHASECHK.TRANS64 P1, [R14+URZ+0x48], R9 ;  /* 0x000048090e0095a7 */ /* 0x000e64000802007f */
[----:B-1----:R-:W-:Y:S05]  /*85f0*/  @!P1 BRA `(.L_x_158) ;  /* 0xfffffffc00f09947 */ /* 0x002fea000383ffff */
[----:B------:R-:W-:Y:S05]  /*8600*/  BRA `(.L_x_183) ;  /* 0xffffffec00b07947 */ /* 0x000fea000383ffff */
.L_x_167:
[----:B------:R-:W-:Y:S01]  /*8610*/  BSSY B0, `(.L_x_184) ;  /* 0x0000006000007945 */ /* 0x000fe20003800000 */
[----:B------:R-:W-:-:S07]  /*8620*/  IMAD.MOV.U32 R6, RZ, RZ, -0x1 ;  /* 0xffffffffff067424 */ /* 0x000fce00078e00ff */
[----:B------:R-:W-:Y:S05]  /*8630*/  WARPSYNC.COLLECTIVE R6, `(.L_x_185) ;  /* 0x00000000060c7348 */ /* 0x000fea0003c00000 */
[----:B------:R-:W-:Y:S02]  /*8640*/  ELECT P1, UR62, PT ;  /* 0x00000000003e782f */ /* 0x000fe40003820000 */
[----:B------:R-:W-:Y:S01]  /*8650*/  MOV R6, UR62 ;  /* 0x0000003e00067c02 */ /* 0x000fe20008000f00 */
[----:B------:R-:W-:Y:S10]  /*8660*/  ENDCOLLECTIVE ;  /* 0x000000000000791b */ /* 0x000ff40003800000 */
.L_x_185:
[----:B------:R-:W-:Y:S05]  /*8670*/  BSYNC B0 ;  /* 0x0000000000007941 */ /* 0x000fea0003800000 */
.L_x_184:
[----:B------:R-:W-:Y:S01]  /*8680*/  PLOP3.LUT P0, PT, P1, PT, PT, 0x80, 0x0 ;  /* 0x000000000000781c */ /* 0x000fe20000f0f070 */
[----:B------:R-:W-:-:S12]  /*8690*/  BRA `(.L_x_186) ;  /* 0xfffffff800287947 */ /* 0x000fd8000383ffff */
.L_x_171:
[----:B0-----:R0:W1:Y:S02]  /*86a0*/  SYNCS.PHASECHK.TRANS64.TRYWAIT P0, [R6+URZ], R3 ;  /* 0x00000003060075a7 */ /* 0x001064000800017f */
[----:B-1----:R-:W-:Y:S05]  /*86b0*/  @!P0 NANOSLEEP.SYNCS 0x989680 ;  /* 0x009896800000895d */ /* 0x002fea0003900000 */
[----:B------:R-:W1:Y:S02]  /*86c0*/  @!P0 SYNCS.PHASECHK.TRANS64 P0, [R6+URZ], R3 ;  /* 0x00000003060085a7 */ /* 0x000e64000800007f */
[----:B-1----:R-:W-:Y:S05]  /*86d0*/  @!P0 BRA `(.L_x_171) ;  /* 0xfffffffc00f08947 */ /* 0x002fea000383ffff */
[----:B------:R-:W-:Y:S05]  /*86e0*/  BRA `(.L_x_187) ;  /* 0xfffffff800687947 */ /* 0x000fea000383ffff */
.L_x_172:
[----:B0-----:R0:W1:Y:S02]  /*86f0*/  SYNCS.PHASECHK.TRANS64.TRYWAIT P0, [R7+URZ], R4 ;  /* 0x00000004070075a7 */ /* 0x001064000800017f */
[----:B-1----:R-:W-:Y:S05]  /*8700*/  @!P0 NANOSLEEP.SYNCS 0x989680 ;  /* 0x009896800000895d */ /* 0x002fea0003900000 */
[----:B------:R-:W1:Y:S02]  /*8710*/  @!P0 SYNCS.PHASECHK.TRANS64 P0, [R7+URZ], R4 ;  /* 0x00000004070085a7 */ /* 0x000e64000800007f */
[----:B-1----:R-:W-:Y:S05]  /*8720*/  @!P0 BRA `(.L_x_172) ;  /* 0xfffffffc00f08947 */ /* 0x002fea000383ffff */
[----:B------:R-:W-:Y:S05]  /*8730*/  BRA `(.L_x_188) ;  /* 0xfffffff800787947 */ /* 0x000fea000383ffff */
.L_x_173:
[----:B0-----:R0:W1:Y:S02]  /*8740*/  SYNCS.PHASECHK.TRANS64.TRYWAIT P0, [R6+URZ], R5 ;  /* 0x00000005060075a7 */ /* 0x001064000800017f */
[----:B-1----:R-:W-:Y:S05]  /*8750*/  @!P0 NANOSLEEP.SYNCS 0x989680 ;  /* 0x009896800000895d */ /* 0x002fea0003900000 */
[----:B------:R-:W1:Y:S02]  /*8760*/  @!P0 SYNCS.PHASECHK.TRANS64 P0, [R6+URZ], R5 ;  /* 0x00000005060085a7 */ /* 0x000e64000800007f */
[----:B-1----:R-:W-:Y:S05]  /*8770*/  @!P0 BRA `(.L_x_173) ;  /* 0xfffffffc00f08947 */ /* 0x002fea000383ffff */
[----:B------:R-:W-:Y:S05]  /*8780*/  BRA `(.L_x_189) ;  /* 0xfffffff800887947 */ /* 0x000fea000383ffff */
.L_x_174:
[----:B0-----:R0:W1:Y:S02]  /*8790*/  SYNCS.PHASECHK.TRANS64.TRYWAIT P0, [R9+URZ], R4 ;  /* 0x00000004090075a7 */ /* 0x001064000800017f */
[----:B-1----:R-:W-:Y:S05]  /*87a0*/  @!P0 NANOSLEEP.SYNCS 0x989680 ;  /* 0x009896800000895d */ /* 0x002fea0003900000 */
[----:B------:R-:W1:Y:S02]  /*87b0*/  @!P0 SYNCS.PHASECHK.TRANS64 P0, [R9+URZ], R4 ;  /* 0x00000004090085a7 */ /* 0x000e64000800007f */
[----:B-1----:R-:W-:Y:S05]  /*87c0*/  @!P0 BRA `(.L_x_174) ;  /* 0xfffffffc00f08947 */ /* 0x002fea000383ffff */
[----:B------:R-:W-:Y:S05]  /*87d0*/  BRA `(.L_x_190) ;  /* 0xfffffff800987947 */ /* 0x000fea000383ffff */
.L_x_175:
[----:B0-----:R0:W1:Y:S02]  /*87e0*/  SYNCS.PHASECHK.TRANS64.TRYWAIT P0, [R6+URZ], R5 ;  /* 0x00000005060075a7 */ /* 0x001064000800017f */
[----:B-1----:R-:W-:Y:S05]  /*87f0*/  @!P0 NANOSLEEP.SYNCS 0x989680 ;  /* 0x009896800000895d */ /* 0x002fea0003900000 */
[----:B------:R-:W1:Y:S02]  /*8800*/  @!P0 SYNCS.PHASECHK.TRANS64 P0, [R6+URZ], R5 ;  /* 0x00000005060085a7 */ /* 0x000e64000800007f */
[----:B-1----:R-:W-:Y:S05]  /*8810*/  @!P0 BRA `(.L_x_175) ;  /* 0xfffffffc00f08947 */ /* 0x002fea000383ffff */
[----:B------:R-:W-:Y:S05]  /*8820*/  BRA `(.L_x_191) ;  /* 0xfffffff800a87947 */ /* 0x000fea000383ffff */
.L_x_176:
[----:B0-----:R0:W1:Y:S02]  /*8830*/  SYNCS.PHASECHK.TRANS64.TRYWAIT P0, [R9+URZ], R4 ;  /* 0x00000004090075a7 */ /* 0x001064000800017f */
[----:B-1----:R-:W-:Y:S05]  /*8840*/  @!P0 NANOSLEEP.SYNCS 0x989680 ;  /* 0x009896800000895d */ /* 0x002fea0003900000 */
[----:B------:R-:W1:Y:S02]  /*8850*/  @!P0 SYNCS.PHASECHK.TRANS64 P0, [R9+URZ], R4 ;  /* 0x00000004090085a7 */ /* 0x000e64000800007f */
[----:B-1----:R-:W-:Y:S05]  /*8860*/  @!P0 BRA `(.L_x_176) ;  /* 0xfffffffc00f08947 */ /* 0x002fea000383ffff */
[----:B------:R-:W-:Y:S05]  /*8870*/  BRA `(.L_x_192) ;  /* 0xfffffff800b87947 */ /* 0x000fea000383ffff */
.L_x_177:
[----:B0-----:R0:W1:Y:S02]  /*8880*/  SYNCS.PHASECHK.TRANS64.TRYWAIT P0, [R10+URZ], R5 ;  /* 0x000000050a0075a7 */ /* 0x001064000800017f */
[----:B-1----:R-:W-:Y:S05]  /*8890*/  @!P0 NANOSLEEP.SYNCS 0x989680 ;  /* 0x009896800000895d */ /* 0x002fea0003900000 */
[----:B------:R-:W1:Y:S02]  /*88a0*/  @!P0 SYNCS.PHASECHK.TRANS64 P0, [R10+URZ], R5 ;  /* 0x000000050a0085a7 */ /* 0x000e64000800007f */
[----:B-1----:R-:W-:Y:S05]  /*88b0*/  @!P0 BRA `(.L_x_177) ;  /* 0xfffffffc00f08947 */ /* 0x002fea000383ffff */
[----:B------:R-:W-:Y:S05]  /*88c0*/  BRA `(.L_x_193) ;  /* 0xfffffff800c87947 */ /* 0x000fea000383ffff */
.L_x_178:
[----:B-1----:R1:W2:Y:S02]  /*88d0*/  SYNCS.PHASECHK.TRANS64.TRYWAIT P0, [R11+URZ], R6 ;  /* 0x000000060b0075a7 */ /* 0x0022a4000800017f */
[----:B--2---:R-:W-:Y:S05]  /*88e0*/  @!P0 NANOSLEEP.SYNCS 0x989680 ;  /* 0x009896800000895d */ /* 0x004fea0003900000 */
[----:B------:R-:W2:Y:S02]  /*88f0*/  @!P0 SYNCS.PHASECHK.TRANS64 P0, [R11+URZ], R6 ;  /* 0x000000060b0085a7 */ /* 0x000ea4000800007f */
[----:B--2---:R-:W-:Y:S05]  /*8900*/  @!P0 BRA `(.L_x_178) ;  /* 0xfffffffc00f08947 */ /* 0x004fea000383ffff */
[----:B------:R-:W-:Y:S05]  /*8910*/  BRA `(.L_x_194) ;  /* 0xfffffff800d07947 */ /* 0x000fea000383ffff */
.L_x_195:
[----:B------:R-:W-:-:S00]  /*8920*/  BRA `(.L_x_195) ;  /* 0xfffffffc00fc7947 */ /* 0x000fc0000383ffff */
[----:B------:R-:W-:-:S00]  /*8930*/  NOP ;  /* 0x0000000000007918 */ /* 0x000fc00000000000 */
        /* <DEDUP_REMOVED lines=12> */
.L_x_196:


//--------------------- .nv.shared._ZN7cutlass13device_kernelINS_4gemm6kernel13GemmUniversalIN4cute5tupleIJiiiiEEENS1_10collective13CollectiveMmaINS1_40MainloopSm90TmaGmmaWarpSpecializedSparseILi9ENS5_IJNS4_1CILi1EEESB_SB_EEENS1_35KernelTmaWarpSpecializedCooperativeEEENS5_IJNSA_ILi128EEESF_NSA_ILi64EEEEEENS_10bfloat16_tENS5_IJNS4_6LayoutINS5_IJiNS5_IJNSA_ILi2EEEiEEEiEEENS5_IJlNS5_IJSB_SK_EEElEEEEENSJ_INS5_IJNS5_IJNS5_IJNSA_ILi8EEESK_NSA_ILi4EEEEEEiEEENS5_IJNS5_IJNSA_ILi16EEESK_SK_EEEiEEEiEEENS5_IJNS5_IJNS5_IJSG_SU_NSA_ILi1024EEEEEENSA_ILi4096EEEEEENS5_IJNS5_IJSB_NSA_ILi512EEENSA_ILi32EEEEEElEEElEEEEEEEESI_NS5_IJlSB_lEEENS4_8TiledMMAINS4_8MMA_AtomIJNS4_4SM904GMMA6SPARSE29GMMA_64x128x32_F32BF16BF16_SSILNS1D_5MajorE0ELS1G_0ELNS1D_7ScaleInE1ELS1H_1ELNS1D_9SparseSelE0EEEEEENSJ_INS5_IJSK_SB_SB_EEENS5_IJSB_NSA_ILi0EEES1M_EEEEENS5_IJNS4_10UnderscoreES1P_S1P_EEEEENS4_13SM90_TMA_LOADENS4_14ComposedLayoutINS4_7SwizzleILi2ELi4ELi3EEENS4_25smem_sparse_ptr_flag_bitsILi2ELi16EEENSJ_INS5_IJNS5_IJSB_SQ_EEENS5_IJSK_S13_EEEEEENS5_IJNS5_IJS1M_SG_EEESN_EEEEEEEvNS4_8identityES1S_NS1T_INS1U_ILi3ELi4ELi3EEENS4_18smem_ptr_flag_bitsILi16EEENSJ_INS5_IJSQ_SG_EEENS5_IJSG_SB_EEEEEEEvS25_EENS_8epilogue10collective6detail29Sm90TmaWarpSpecializedAdapterINS2F_15DefaultEpilogueIfNS5_IJSB_llEEES2J_NS2E_6thread17LinearCombinationIfLi1EffLNS2K_9ScaleType4KindE0ELNS_15FloatRoundStyleE2EfEENS1_15EpilogueDefaultEEEEEvvEEEEvNT_6ParamsE --------------------------
	.section	.nv.shared._ZN7cutlass13device_kernelINS_4gemm6kernel13GemmUniversalIN4cute5tupleIJiiiiEEENS1_10collective13CollectiveMmaINS1_40MainloopSm90TmaGmmaWarpSpecializedSparseILi9ENS5_IJNS4_1CILi1EEESB_SB_EEENS1_35KernelTmaWarpSpecializedCooperativeEEENS5_IJNSA_ILi128EEESF_NSA_ILi64EEEEEENS_10bfloat16_tENS5_IJNS4_6LayoutINS5_IJiNS5_IJNSA_ILi2EEEiEEEiEEENS5_IJlNS5_IJSB_SK_EEElEEEEENSJ_INS5_IJNS5_IJNS5_IJNSA_ILi8EEESK_NSA_ILi4EEEEEEiEEENS5_IJNS5_IJNSA_ILi16EEESK_SK_EEEiEEEiEEENS5_IJNS5_IJNS5_IJSG_SU_NSA_ILi1024EEEEEENSA_ILi4096EEEEEENS5_IJNS5_IJSB_NSA_ILi512EEENSA_ILi32EEEEEElEEElEEEEEEEESI_NS5_IJlSB_lEEENS4_8TiledMMAINS4_8MMA_AtomIJNS4_4SM904GMMA6SPARSE29GMMA_64x128x32_F32BF16BF16_SSILNS1D_5MajorE0ELS1G_0ELNS1D_7ScaleInE1ELS1H_1ELNS1D_9SparseSelE0EEEEEENSJ_INS5_IJSK_SB_SB_EEENS5_IJSB_NSA_ILi0EEES1M_EEEEENS5_IJNS4_10UnderscoreES1P_S1P_EEEEENS4_13SM90_TMA_LOADENS4_14ComposedLayoutINS4_7SwizzleILi2ELi4ELi3EEENS4_25smem_sparse_ptr_flag_bitsILi2ELi16EEENSJ_INS5_IJNS5_IJSB_SQ_EEENS5_IJSK_S13_EEEEEENS5_IJNS5_IJS1M_SG_EEESN_EEEEEEEvNS4_8identityES1S_NS1T_INS1U_ILi3ELi4ELi3EEENS4_18smem_ptr_flag_bitsILi16EEENSJ_INS5_IJSQ_SG_EEENS5_IJSG_SB_EEEEEEEvS25_EENS_8epilogue10collective6detail29Sm90TmaWarpSpecializedAdapterINS2F_15DefaultEpilogueIfNS5_IJSB_llEEES2J_NS2E_6thread17LinearCombinationIfLi1EffLNS2K_9ScaleType4KindE0ELNS_15FloatRoundStyleE2EfEENS1_15EpilogueDefaultEEEEEvvEEEEvNT_6ParamsE,"aw",@nobits
	.sectionflags	@""
	.align	16
	.zero		1024


//--------------------- .nv.shared.reserved.0     --------------------------
	.section	.nv.shared.reserved.0,"aw",@nobits
	.weak		__nv_reservedSMEM_offset_0_alias
	.size		__nv_reservedSMEM_offset_0_alias, 0, 0
	.other		__nv_reservedSMEM_offset_0_alias,@"STO_CUDA_RESERVED_SHARED STV_DEFAULT"
__nv_reservedSMEM_offset_0_alias:
	.zero		0


//--------------------- .nv.global                --------------------------
	.section	.nv.global,"aw",@nobits
.nv.global:
	.type		_ZN39_INTERNAL_7a8ca47e_4_k_cu_343d16c2_38214cute1_E,@object
	.size		_ZN39_INTERNAL_7a8ca47e_4_k_cu_343d16c2_38214cute1_E,(_ZN39_INTERNAL_7a8ca47e_4_k_cu_343d16c2_38214cuda3std3__45__cpo6cbeginE - _ZN39_INTERNAL_7a8ca47e_4_k_cu_343d16c2_38214cute1_E)
_ZN39_INTERNAL_7a8ca47e_4_k_cu_343d16c2_38214cute1_E:
	.zero		1
	.type		_ZN39_INTERNAL_7a8ca47e_4_k_cu_343d16c2_38214cuda3std3__45__cpo6cbeginE,@object
	.size		_ZN39_INTERNAL_7a8ca47e_4_k_cu_343d16c2_38214cuda3std3__45__cpo6cbeginE,(_ZN39_INTERNAL_7a8ca47e_4_k_cu_343d16c2_38214cuda3std3__48in_placeE - _ZN39_INTERNAL_7a8ca47e_4_k_cu_343d16c2_38214cuda3std3__45__cpo6cbeginE)
_ZN39_INTERNAL_7a8ca47e_4_k_cu_343d16c2_38214cuda3std3__45__cpo6cbeginE:
	.zero		1
	.type		_ZN39_INTERNAL_7a8ca47e_4_k_cu_343d16c2_38214cuda3std3__48in_placeE,@object
	.size		_ZN39_INTERNAL_7a8ca47e_4_k_cu_343d16c2_38214cuda3std3__48in_placeE,(_ZN39_INTERNAL_7a8ca47e_4_k_cu_343d16c2_38214cuda3std6ranges3__45__cpo9iter_moveE - _ZN39_INTERNAL_7a8ca47e_4_k_cu_343d16c2_38214cuda3std3__48in_placeE)
_ZN39_INTERNAL_7a8ca47e_4_k_cu_343d16c2_38214cuda3std3__48in_placeE:
	.zero		1
	.type		_ZN39_INTERNAL_7a8ca47e_4_k_cu_343d16c2_38214cuda3std6ranges3__45__cpo9iter_moveE,@object
	.size		_ZN39_INTERNAL_7a8ca47e_4_k_cu_343d16c2_38214cuda3std6ranges3__45__cpo9iter_moveE,(_ZN39_INTERNAL_7a8ca47e_4_k_cu_343d16c2_38214cuda3std3__45__cpo5beginE - _ZN39_INTERNAL_7a8ca47e_4_k_cu_343d16c2_38214cuda3std6ranges3__45__cpo9iter_moveE)
_ZN39_INTERNAL_7a8ca47e_4_k_cu_343d16c2_38214cuda3std6ranges3__45__cpo9iter_moveE:
	.zero		1
	.type		_ZN39_INTERNAL_7a8ca47e_4_k_cu_343d16c2_38214cuda3std3__45__cpo5beginE,@object
	.size		_ZN39_INTERNAL_7a8ca47e_4_k_cu_343d16c2_38214cuda3std3__45__cpo5beginE,(_ZN39_INTERNAL_7a8ca47e_4_k_cu_343d16c2_38214cuda3std3__441_GLOBAL__N__7a8ca47e_4_k_cu_343d16c2_38216ignoreE - _ZN39_INTERNAL_7a8ca47e_4_k_cu_343d16c2_38214cuda3std3__45__cpo5beginE)
_ZN39_INTERNAL_7a8ca47e_4_k_cu_343d16c2_38214cuda3std3__45__cpo5beginE:
	.zero		1
	.type		_ZN39_INTERNAL_7a8ca47e_4_k_cu_343d16c2_38214cuda3std3__441_GLOBAL__N__7a8ca47e_4_k_cu_343d16c2_38216ignoreE,@object
	.size		_ZN39_INTERNAL_7a8ca47e_4_k_cu_343d16c2_38214cuda3std3__441_GLOBAL__N__7a8ca47e_4_k_cu_343d16c2_38216ignoreE,(_ZN39_INTERNAL_7a8ca47e_4_k_cu_343d16c2_38214cute7productE - _ZN39_INTERNAL_7a8ca47e_4_k_cu_343d16c2_38214cuda3std3__441_GLOBAL__N__7a8ca47e_4_k_cu_343d16c2_38216ignoreE)
_ZN39_INTERNAL_7a8ca47e_4_k_cu_343d16c2_38214cuda3std3__441_GLOBAL__N__7a8ca47e_4_k_cu_343d16c2_38216ignoreE:
	.zero		1
	.type		_ZN39_INTERNAL_7a8ca47e_4_k_cu_343d16c2_38214cute7productE,@object
	.size		_ZN39_INTERNAL_7a8ca47e_4_k_cu_343d16c2_38214cute7productE,(_ZN39_INTERNAL_7a8ca47e_4_k_cu_343d16c2_38214cuda3std3__45__cpo3endE - _ZN39_INTERNAL_7a8ca47e_4_k_cu_343d16c2_38214cute7productE)
_ZN39_INTERNAL_7a8ca47e_4_k_cu_343d16c2_38214cute7productE:
	.zero		1
	.type		_ZN39_INTERNAL_7a8ca47e_4_k_cu_343d16c2_38214cuda3std3__45__cpo3endE,@object
	.size		_ZN39_INTERNAL_7a8ca47e_4_k_cu_343d16c2_38214cuda3std3__45__cpo3endE,(_ZN39_INTERNAL_7a8ca47e_4_k_cu_343d16c2_38214cuda3std3__419piecewise_constructE - _ZN39_INTERNAL_7a8ca47e_4_k_cu_343d16c2_38214cuda3std3__45__cpo3endE)
_ZN39_INTERNAL_7a8ca47e_4_k_cu_343d16c2_38214cuda3std3__45__cpo3endE:
	.zero		1
	.type		_ZN39_INTERNAL_7a8ca47e_4_k_cu_343d16c2_38214cuda3std3__419piecewise_constructE,@object
	.size		_ZN39_INTERNAL_7a8ca47e_4_k_cu_343d16c2_38214cuda3std3__419piecewise_constructE,(_ZN39_INTERNAL_7a8ca47e_4_k_cu_343d16c2_38214cuda3std3__45__cpo4cendE - _ZN39_INTERNAL_7a8ca47e_4_k_cu_343d16c2_38214cuda3std3__419piecewise_constructE)
_ZN39_INTERNAL_7a8ca47e_4_k_cu_343d16c2_38214cuda3std3__419piecewise_constructE:
	.zero		1
	.type		_ZN39_INTERNAL_7a8ca47e_4_k_cu_343d16c2_38214cuda3std3__45__cpo4cendE,@object
	.size		_ZN39_INTERNAL_7a8ca47e_4_k_cu_343d16c2_38214cuda3std3__45__cpo4cendE,(_ZN39_INTERNAL_7a8ca47e_4_k_cu_343d16c2_38214cuda3std6ranges3__45__cpo4swapE - _ZN39_INTERNAL_7a8ca47e_4_k_cu_343d16c2_38214cuda3std3__45__cpo4cendE)
_ZN39_INTERNAL_7a8ca47e_4_k_cu_343d16c2_38214cuda3std3__45__cpo4cendE:
	.zero		1
	.type		_ZN39_INTERNAL_7a8ca47e_4_k_cu_343d16c2_38214cuda3std6ranges3__45__cpo4swapE,@object
	.size		_ZN39_INTERNAL_7a8ca47e_4_k_cu_343d16c2_38214cuda3std6ranges3__45__cpo4swapE,(.L_7 - _ZN39_INTERNAL_7a8ca47e_4_k_cu_343d16c2_38214cuda3std6ranges3__45__cpo4swapE)
_ZN39_INTERNAL_7a8ca47e_4_k_cu_343d16c2_38214cuda3std6ranges3__45__cpo4swapE:
	.zero		1
.L_7:


//--------------------- .nv.constant0._ZN7cutlass13device_kernelINS_4gemm6kernel13GemmUniversalIN4cute5tupleIJiiiiEEENS1_10collective13CollectiveMmaINS1_40MainloopSm90TmaGmmaWarpSpecializedSparseILi9ENS5_IJNS4_1CILi1EEESB_SB_EEENS1_35KernelTmaWarpSpecializedCooperativeEEENS5_IJNSA_ILi128EEESF_NSA_ILi64EEEEEENS_10bfloat16_tENS5_IJNS4_6LayoutINS5_IJiNS5_IJNSA_ILi2EEEiEEEiEEENS5_IJlNS5_IJSB_SK_EEElEEEEENSJ_INS5_IJNS5_IJNS5_IJNSA_ILi8EEESK_NSA_ILi4EEEEEEiEEENS5_IJNS5_IJNSA_ILi16EEESK_SK_EEEiEEEiEEENS5_IJNS5_IJNS5_IJSG_SU_NSA_ILi1024EEEEEENSA_ILi4096EEEEEENS5_IJNS5_IJSB_NSA_ILi512EEENSA_ILi32EEEEEElEEElEEEEEEEESI_NS5_IJlSB_lEEENS4_8TiledMMAINS4_8MMA_AtomIJNS4_4SM904GMMA6SPARSE29GMMA_64x128x32_F32BF16BF16_SSILNS1D_5MajorE0ELS1G_0ELNS1D_7ScaleInE1ELS1H_1ELNS1D_9SparseSelE0EEEEEENSJ_INS5_IJSK_SB_SB_EEENS5_IJSB_NSA_ILi0EEES1M_EEEEENS5_IJNS4_10UnderscoreES1P_S1P_EEEEENS4_13SM90_TMA_LOADENS4_14ComposedLayoutINS4_7SwizzleILi2ELi4ELi3EEENS4_25smem_sparse_ptr_flag_bitsILi2ELi16EEENSJ_INS5_IJNS5_IJSB_SQ_EEENS5_IJSK_S13_EEEEEENS5_IJNS5_IJS1M_SG_EEESN_EEEEEEEvNS4_8identityES1S_NS1T_INS1U_ILi3ELi4ELi3EEENS4_18smem_ptr_flag_bitsILi16EEENSJ_INS5_IJSQ_SG_EEENS5_IJSG_SB_EEEEEEEvS25_EENS_8epilogue10collective6detail29Sm90TmaWarpSpecializedAdapterINS2F_15DefaultEpilogueIfNS5_IJSB_llEEES2J_NS2E_6thread17LinearCombinationIfLi1EffLNS2K_9ScaleType4KindE0ELNS_15FloatRoundStyleE2EfEENS1_15EpilogueDefaultEEEEEvvEEEEvNT_6ParamsE --------------------------
	.section	.nv.constant0._ZN7cutlass13device_kernelINS_4gemm6kernel13GemmUniversalIN4cute5tupleIJiiiiEEENS1_10collective13CollectiveMmaINS1_40MainloopSm90TmaGmmaWarpSpecializedSparseILi9ENS5_IJNS4_1CILi1EEESB_SB_EEENS1_35KernelTmaWarpSpecializedCooperativeEEENS5_IJNSA_ILi128EEESF_NSA_ILi64EEEEEENS_10bfloat16_tENS5_IJNS4_6LayoutINS5_IJiNS5_IJNSA_ILi2EEEiEEEiEEENS5_IJlNS5_IJSB_SK_EEElEEEEENSJ_INS5_IJNS5_IJNS5_IJNSA_ILi8EEESK_NSA_ILi4EEEEEEiEEENS5_IJNS5_IJNSA_ILi16EEESK_SK_EEEiEEEiEEENS5_IJNS5_IJNS5_IJSG_SU_NSA_ILi1024EEEEEENSA_ILi4096EEEEEENS5_IJNS5_IJSB_NSA_ILi512EEENSA_ILi32EEEEEElEEElEEEEEEEESI_NS5_IJlSB_lEEENS4_8TiledMMAINS4_8MMA_AtomIJNS4_4SM904GMMA6SPARSE29GMMA_64x128x32_F32BF16BF16_SSILNS1D_5MajorE0ELS1G_0ELNS1D_7ScaleInE1ELS1H_1ELNS1D_9SparseSelE0EEEEEENSJ_INS5_IJSK_SB_SB_EEENS5_IJSB_NSA_ILi0EEES1M_EEEEENS5_IJNS4_10UnderscoreES1P_S1P_EEEEENS4_13SM90_TMA_LOADENS4_14ComposedLayoutINS4_7SwizzleILi2ELi4ELi3EEENS4_25smem_sparse_ptr_flag_bitsILi2ELi16EEENSJ_INS5_IJNS5_IJSB_SQ_EEENS5_IJSK_S13_EEEEEENS5_IJNS5_IJS1M_SG_EEESN_EEEEEEEvNS4_8identityES1S_NS1T_INS1U_ILi3ELi4ELi3EEENS4_18smem_ptr_flag_bitsILi16EEENSJ_INS5_IJSQ_SG_EEENS5_IJSG_SB_EEEEEEEvS25_EENS_8epilogue10collective6detail29Sm90TmaWarpSpecializedAdapterINS2F_15DefaultEpilogueIfNS5_IJSB_llEEES2J_NS2E_6thread17LinearCombinationIfLi1EffLNS2K_9ScaleType4KindE0ELNS_15FloatRoundStyleE2EfEENS1_15EpilogueDefaultEEEEEvvEEEEvNT_6ParamsE,"a",@progbits
	.sectionflags	@""
	.align	4
.nv.constant0._ZN7cutlass13device_kernelINS_4gemm6kernel13GemmUniversalIN4cute5tupleIJiiiiEEENS1_10collective13CollectiveMmaINS1_40MainloopSm90TmaGmmaWarpSpecializedSparseILi9ENS5_IJNS4_1CILi1EEESB_SB_EEENS1_35KernelTmaWarpSpecializedCooperativeEEENS5_IJNSA_ILi128EEESF_NSA_ILi64EEEEEENS_10bfloat16_tENS5_IJNS4_6LayoutINS5_IJiNS5_IJNSA_ILi2EEEiEEEiEEENS5_IJlNS5_IJSB_SK_EEElEEEEENSJ_INS5_IJNS5_IJNS5_IJNSA_ILi8EEESK_NSA_ILi4EEEEEEiEEENS5_IJNS5_IJNSA_ILi16EEESK_SK_EEEiEEEiEEENS5_IJNS5_IJNS5_IJSG_SU_NSA_ILi1024EEEEEENSA_ILi4096EEEEEENS5_IJNS5_IJSB_NSA_ILi512EEENSA_ILi32EEEEEElEEElEEEEEEEESI_NS5_IJlSB_lEEENS4_8TiledMMAINS4_8MMA_AtomIJNS4_4SM904GMMA6SPARSE29GMMA_64x128x32_F32BF16BF16_SSILNS1D_5MajorE0ELS1G_0ELNS1D_7ScaleInE1ELS1H_1ELNS1D_9SparseSelE0EEEEEENSJ_INS5_IJSK_SB_SB_EEENS5_IJSB_NSA_ILi0EEES1M_EEEEENS5_IJNS4_10UnderscoreES1P_S1P_EEEEENS4_13SM90_TMA_LOADENS4_14ComposedLayoutINS4_7SwizzleILi2ELi4ELi3EEENS4_25smem_sparse_ptr_flag_bitsILi2ELi16EEENSJ_INS5_IJNS5_IJSB_SQ_EEENS5_IJSK_S13_EEEEEENS5_IJNS5_IJS1M_SG_EEESN_EEEEEEEvNS4_8identityES1S_NS1T_INS1U_ILi3ELi4ELi3EEENS4_18smem_ptr_flag_bitsILi16EEENSJ_INS5_IJSQ_SG_EEENS5_IJSG_SB_EEEEEEEvS25_EENS_8epilogue10collective6detail29Sm90TmaWarpSpecializedAdapterINS2F_15DefaultEpilogueIfNS5_IJSB_llEEES2J_NS2E_6thread17LinearCombinationIfLi1EffLNS2K_9ScaleType4KindE0ELNS_15FloatRoundStyleE2EfEENS1_15EpilogueDefaultEEEEEvvEEEEvNT_6ParamsE:
	.zero		1920


//--------------------- SYMBOLS --------------------------

	.type		.nv.reservedSmem.offset0,@object
	.size		.nv.reservedSmem.offset0,0x4
